//
// Generated by NVIDIA NVVM Compiler
//
// Compiler Build ID: CL-36424714
// Cuda compilation tools, release 13.0, V13.0.88
// Based on NVVM 20.0.0
//

.version 9.0
.target sm_100
.address_size 64

	// .globl	vwmacd_batch_f32

.visible .entry vwmacd_batch_f32(
	.param .u64 .ptr .align 1 vwmacd_batch_f32_param_0,
	.param .u64 .ptr .align 1 vwmacd_batch_f32_param_1,
	.param .u64 .ptr .align 1 vwmacd_batch_f32_param_2,
	.param .u64 .ptr .align 1 vwmacd_batch_f32_param_3,
	.param .u64 .ptr .align 1 vwmacd_batch_f32_param_4,
	.param .u32 vwmacd_batch_f32_param_5,
	.param .u32 vwmacd_batch_f32_param_6,
	.param .u32 vwmacd_batch_f32_param_7,
	.param .u64 .ptr .align 1 vwmacd_batch_f32_param_8,
	.param .u64 .ptr .align 1 vwmacd_batch_f32_param_9,
	.param .u64 .ptr .align 1 vwmacd_batch_f32_param_10
)
{
	.reg .pred 	%p<75>;
	.reg .b32 	%r<234>;
	.reg .b32 	%f<114>;
	.reg .b64 	%rd<129>;
	.reg .b64 	%fd<133>;

	ld.param.u64 	%rd30, [vwmacd_batch_f32_param_0];
	ld.param.u64 	%rd31, [vwmacd_batch_f32_param_1];
	ld.param.u64 	%rd26, [vwmacd_batch_f32_param_2];
	ld.param.u64 	%rd27, [vwmacd_batch_f32_param_3];
	ld.param.u64 	%rd28, [vwmacd_batch_f32_param_4];
	ld.param.u32 	%r132, [vwmacd_batch_f32_param_5];
	ld.param.u32 	%r134, [vwmacd_batch_f32_param_7];
	ld.param.u64 	%rd32, [vwmacd_batch_f32_param_8];
	ld.param.u64 	%rd33, [vwmacd_batch_f32_param_9];
	ld.param.u64 	%rd29, [vwmacd_batch_f32_param_10];
	cvta.to.global.u64 	%rd1, %rd31;
	cvta.to.global.u64 	%rd2, %rd30;
	cvta.to.global.u64 	%rd3, %rd29;
	cvta.to.global.u64 	%rd4, %rd33;
	cvta.to.global.u64 	%rd5, %rd32;
	mov.u32 	%r135, %ctaid.x;
	mov.u32 	%r136, %ntid.x;
	mov.u32 	%r137, %tid.x;
	mad.lo.s32 	%r1, %r135, %r136, %r137;
	setp.ge.s32 	%p1, %r1, %r134;
	@%p1 bra 	$L__BB0_95;
	ld.param.u32 	%r188, [vwmacd_batch_f32_param_6];
	cvta.to.global.u64 	%rd34, %rd26;
	cvta.to.global.u64 	%rd35, %rd27;
	cvta.to.global.u64 	%rd36, %rd28;
	mul.wide.s32 	%rd37, %r1, 4;
	add.s64 	%rd38, %rd34, %rd37;
	ld.global.nc.u32 	%r2, [%rd38];
	add.s64 	%rd39, %rd35, %rd37;
	ld.global.nc.u32 	%r3, [%rd39];
	add.s64 	%rd40, %rd36, %rd37;
	ld.global.nc.u32 	%r4, [%rd40];
	max.s32 	%r5, %r2, %r3;
	add.s32 	%r6, %r5, %r188;
	add.s32 	%r200, %r6, -1;
	add.s32 	%r8, %r200, %r4;
	mul.lo.s32 	%r9, %r132, %r1;
	setp.lt.s32 	%p2, %r132, 1;
	@%p2 bra 	$L__BB0_13;
	and.b32  	%r10, %r132, 7;
	setp.lt.u32 	%p3, %r132, 8;
	mov.b32 	%r191, 0;
	@%p3 bra 	$L__BB0_5;
	and.b32  	%r191, %r132, 2147483640;
	neg.s32 	%r202, %r191;
	add.s64 	%rd6, %rd5, 16;
	add.s64 	%rd7, %rd4, 16;
	add.s64 	%rd8, %rd3, 16;
	mov.u32 	%r201, %r9;
$L__BB0_4:
	.pragma "nounroll";
	mul.wide.s32 	%rd41, %r201, 4;
	add.s64 	%rd42, %rd6, %rd41;
	add.s64 	%rd43, %rd7, %rd41;
	add.s64 	%rd44, %rd8, %rd41;
	mov.b32 	%r139, 2147483647;
	st.global.u32 	[%rd42+-16], %r139;
	st.global.u32 	[%rd43+-16], %r139;
	st.global.u32 	[%rd44+-16], %r139;
	st.global.u32 	[%rd42+-12], %r139;
	st.global.u32 	[%rd43+-12], %r139;
	st.global.u32 	[%rd44+-12], %r139;
	st.global.u32 	[%rd42+-8], %r139;
	st.global.u32 	[%rd43+-8], %r139;
	st.global.u32 	[%rd44+-8], %r139;
	st.global.u32 	[%rd42+-4], %r139;
	st.global.u32 	[%rd43+-4], %r139;
	st.global.u32 	[%rd44+-4], %r139;
	st.global.u32 	[%rd42], %r139;
	st.global.u32 	[%rd43], %r139;
	st.global.u32 	[%rd44], %r139;
	st.global.u32 	[%rd42+4], %r139;
	st.global.u32 	[%rd43+4], %r139;
	st.global.u32 	[%rd44+4], %r139;
	st.global.u32 	[%rd42+8], %r139;
	st.global.u32 	[%rd43+8], %r139;
	st.global.u32 	[%rd44+8], %r139;
	st.global.u32 	[%rd42+12], %r139;
	st.global.u32 	[%rd43+12], %r139;
	st.global.u32 	[%rd44+12], %r139;
	add.s32 	%r202, %r202, 8;
	add.s32 	%r201, %r201, 8;
	setp.eq.s32 	%p4, %r202, 0;
	@%p4 bra 	$L__BB0_5;
	bra.uni 	$L__BB0_4;
$L__BB0_5:
	setp.eq.s32 	%p5, %r10, 0;
	@%p5 bra 	$L__BB0_13;
	ld.param.u64 	%rd127, [vwmacd_batch_f32_param_10];
	cvta.to.global.u64 	%rd9, %rd127;
	and.b32  	%r14, %r132, 3;
	setp.lt.u32 	%p6, %r10, 4;
	@%p6 bra 	$L__BB0_8;
	add.s32 	%r140, %r191, %r9;
	mul.wide.s32 	%rd45, %r140, 4;
	add.s64 	%rd46, %rd5, %rd45;
	mov.b32 	%r141, 2147483647;
	st.global.u32 	[%rd46], %r141;
	add.s64 	%rd47, %rd4, %rd45;
	st.global.u32 	[%rd47], %r141;
	add.s64 	%rd48, %rd9, %rd45;
	st.global.u32 	[%rd48], %r141;
	st.global.u32 	[%rd46+4], %r141;
	st.global.u32 	[%rd47+4], %r141;
	st.global.u32 	[%rd48+4], %r141;
	st.global.u32 	[%rd46+8], %r141;
	st.global.u32 	[%rd47+8], %r141;
	st.global.u32 	[%rd48+8], %r141;
	st.global.u32 	[%rd46+12], %r141;
	st.global.u32 	[%rd47+12], %r141;
	st.global.u32 	[%rd48+12], %r141;
	add.s32 	%r191, %r191, 4;
$L__BB0_8:
	setp.eq.s32 	%p7, %r14, 0;
	@%p7 bra 	$L__BB0_13;
	setp.eq.s32 	%p8, %r14, 1;
	@%p8 bra 	$L__BB0_11;
	add.s32 	%r142, %r191, %r9;
	mul.wide.s32 	%rd49, %r142, 4;
	add.s64 	%rd50, %rd5, %rd49;
	mov.b32 	%r143, 2147483647;
	st.global.u32 	[%rd50], %r143;
	add.s64 	%rd51, %rd4, %rd49;
	st.global.u32 	[%rd51], %r143;
	add.s64 	%rd52, %rd9, %rd49;
	st.global.u32 	[%rd52], %r143;
	st.global.u32 	[%rd50+4], %r143;
	st.global.u32 	[%rd51+4], %r143;
	st.global.u32 	[%rd52+4], %r143;
	add.s32 	%r191, %r191, 2;
$L__BB0_11:
	and.b32  	%r144, %r132, 1;
	setp.eq.b32 	%p9, %r144, 1;
	not.pred 	%p10, %p9;
	@%p10 bra 	$L__BB0_13;
	add.s32 	%r145, %r191, %r9;
	mul.wide.s32 	%rd53, %r145, 4;
	add.s64 	%rd54, %rd5, %rd53;
	mov.b32 	%r146, 2147483647;
	st.global.u32 	[%rd54], %r146;
	add.s64 	%rd55, %rd4, %rd53;
	st.global.u32 	[%rd55], %r146;
	add.s64 	%rd56, %rd9, %rd53;
	st.global.u32 	[%rd56], %r146;
$L__BB0_13:
	setp.lt.s32 	%p11, %r132, %r6;
	@%p11 bra 	$L__BB0_65;
	sub.s32 	%r147, %r132, %r6;
	add.s32 	%r148, %r147, 1;
	and.b32  	%r19, %r148, 3;
	setp.eq.s32 	%p12, %r19, 0;
	@%p12 bra 	$L__BB0_23;
	add.s32 	%r149, %r6, %r9;
	add.s32 	%r197, %r149, -1;
	sub.s32 	%r196, %r6, %r3;
	sub.s32 	%r195, %r6, %r2;
	neg.s32 	%r194, %r19;
	mov.u32 	%r198, %r6;
	mov.u32 	%r199, %r200;
$L__BB0_16:
	.pragma "nounroll";
	mov.u32 	%r200, %r198;
	mul.wide.s32 	%rd57, %r199, 8;
	add.s64 	%rd58, %rd1, %rd57;
	add.s64 	%rd59, %rd2, %rd57;
	add.s32 	%r30, %r195, -1;
	add.s32 	%r31, %r196, -1;
	ld.global.nc.f64 	%fd115, [%rd59];
	ld.global.nc.f64 	%fd116, [%rd58];
	setp.lt.s32 	%p13, %r30, 0;
	mov.f64 	%fd113, %fd115;
	mov.f64 	%fd114, %fd116;
	@%p13 bra 	$L__BB0_18;
	mul.wide.u32 	%rd60, %r30, 8;
	add.s64 	%rd61, %rd2, %rd60;
	ld.global.nc.f64 	%fd51, [%rd61];
	sub.f64 	%fd113, %fd115, %fd51;
	add.s64 	%rd62, %rd1, %rd60;
	ld.global.nc.f64 	%fd52, [%rd62];
	sub.f64 	%fd114, %fd116, %fd52;
$L__BB0_18:
	setp.lt.s32 	%p14, %r31, 0;
	@%p14 bra 	$L__BB0_20;
	mul.wide.u32 	%rd63, %r31, 8;
	add.s64 	%rd64, %rd2, %rd63;
	ld.global.nc.f64 	%fd53, [%rd64];
	sub.f64 	%fd115, %fd115, %fd53;
	add.s64 	%rd65, %rd1, %rd63;
	ld.global.nc.f64 	%fd54, [%rd65];
	sub.f64 	%fd116, %fd116, %fd54;
$L__BB0_20:
	setp.equ.f64 	%p15, %fd114, 0d0000000000000000;
	setp.equ.f64 	%p16, %fd116, 0d0000000000000000;
	mov.f32 	%f96, 0f7FFFFFFF;
	or.pred  	%p17, %p15, %p16;
	@%p17 bra 	$L__BB0_22;
	div.rn.f64 	%fd55, %fd113, %fd114;
	div.rn.f64 	%fd56, %fd115, %fd116;
	sub.f64 	%fd57, %fd55, %fd56;
	cvt.rn.f32.f64 	%f96, %fd57;
$L__BB0_22:
	mul.wide.s32 	%rd66, %r197, 4;
	add.s64 	%rd67, %rd5, %rd66;
	st.global.f32 	[%rd67], %f96;
	add.s32 	%r199, %r199, 1;
	add.s32 	%r198, %r200, 1;
	add.s32 	%r197, %r197, 1;
	add.s32 	%r196, %r196, 1;
	add.s32 	%r195, %r195, 1;
	add.s32 	%r194, %r194, 1;
	setp.ne.s32 	%p18, %r194, 0;
	@%p18 bra 	$L__BB0_16;
$L__BB0_23:
	sub.s32 	%r150, %r132, %r6;
	setp.lt.u32 	%p19, %r150, 3;
	@%p19 bra 	$L__BB0_50;
	sub.s32 	%r207, %r200, %r132;
	add.s32 	%r203, %r200, 1;
	sub.s32 	%r206, %r203, %r2;
	sub.s32 	%r205, %r203, %r3;
	add.s32 	%r204, %r200, %r9;
$L__BB0_25:
	add.s32 	%r151, %r203, -1;
	add.s32 	%r53, %r206, -1;
	mul.wide.s32 	%rd68, %r151, 8;
	add.s64 	%rd10, %rd2, %rd68;
	ld.global.nc.f64 	%fd119, [%rd10];
	add.s64 	%rd11, %rd1, %rd68;
	ld.global.nc.f64 	%fd120, [%rd11];
	setp.lt.s32 	%p20, %r53, 0;
	mov.f64 	%fd117, %fd119;
	mov.f64 	%fd118, %fd120;
	@%p20 bra 	$L__BB0_27;
	mul.wide.u32 	%rd69, %r53, 8;
	add.s64 	%rd70, %rd2, %rd69;
	ld.global.nc.f64 	%fd58, [%rd70];
	sub.f64 	%fd117, %fd119, %fd58;
	add.s64 	%rd71, %rd1, %rd69;
	ld.global.nc.f64 	%fd59, [%rd71];
	sub.f64 	%fd118, %fd120, %fd59;
$L__BB0_27:
	add.s32 	%r152, %r205, -1;
	setp.lt.s32 	%p21, %r152, 0;
	@%p21 bra 	$L__BB0_29;
	add.s32 	%r153, %r205, -1;
	mul.wide.u32 	%rd72, %r153, 8;
	add.s64 	%rd73, %rd2, %rd72;
	ld.global.nc.f64 	%fd60, [%rd73];
	sub.f64 	%fd119, %fd119, %fd60;
	add.s64 	%rd74, %rd1, %rd72;
	ld.global.nc.f64 	%fd61, [%rd74];
	sub.f64 	%fd120, %fd120, %fd61;
$L__BB0_29:
	setp.equ.f64 	%p22, %fd118, 0d0000000000000000;
	setp.equ.f64 	%p23, %fd120, 0d0000000000000000;
	mov.f32 	%f97, 0f7FFFFFFF;
	or.pred  	%p24, %p22, %p23;
	@%p24 bra 	$L__BB0_31;
	div.rn.f64 	%fd62, %fd117, %fd118;
	div.rn.f64 	%fd63, %fd119, %fd120;
	sub.f64 	%fd64, %fd62, %fd63;
	cvt.rn.f32.f64 	%f97, %fd64;
$L__BB0_31:
	mul.wide.s32 	%rd75, %r204, 4;
	add.s64 	%rd12, %rd5, %rd75;
	st.global.f32 	[%rd12], %f97;
	ld.global.nc.f64 	%fd123, [%rd10+8];
	ld.global.nc.f64 	%fd124, [%rd11+8];
	setp.lt.s32 	%p25, %r206, 0;
	mov.f64 	%fd121, %fd123;
	mov.f64 	%fd122, %fd124;
	@%p25 bra 	$L__BB0_33;
	mul.wide.u32 	%rd76, %r206, 8;
	add.s64 	%rd77, %rd2, %rd76;
	ld.global.nc.f64 	%fd65, [%rd77];
	sub.f64 	%fd121, %fd123, %fd65;
	add.s64 	%rd78, %rd1, %rd76;
	ld.global.nc.f64 	%fd66, [%rd78];
	sub.f64 	%fd122, %fd124, %fd66;
$L__BB0_33:
	setp.lt.s32 	%p26, %r205, 0;
	@%p26 bra 	$L__BB0_35;
	mul.wide.u32 	%rd79, %r205, 8;
	add.s64 	%rd80, %rd2, %rd79;
	ld.global.nc.f64 	%fd67, [%rd80];
	sub.f64 	%fd123, %fd123, %fd67;
	add.s64 	%rd81, %rd1, %rd79;
	ld.global.nc.f64 	%fd68, [%rd81];
	sub.f64 	%fd124, %fd124, %fd68;
$L__BB0_35:
	setp.equ.f64 	%p27, %fd122, 0d0000000000000000;
	setp.equ.f64 	%p28, %fd124, 0d0000000000000000;
	mov.f32 	%f98, 0f7FFFFFFF;
	or.pred  	%p29, %p27, %p28;
	@%p29 bra 	$L__BB0_37;
	div.rn.f64 	%fd69, %fd121, %fd122;
	div.rn.f64 	%fd70, %fd123, %fd124;
	sub.f64 	%fd71, %fd69, %fd70;
	cvt.rn.f32.f64 	%f98, %fd71;
$L__BB0_37:
	st.global.f32 	[%rd12+4], %f98;
	add.s32 	%r154, %r206, 1;
	ld.global.nc.f64 	%fd127, [%rd10+16];
	ld.global.nc.f64 	%fd128, [%rd11+16];
	setp.lt.s32 	%p30, %r154, 0;
	mov.f64 	%fd125, %fd127;
	mov.f64 	%fd126, %fd128;
	@%p30 bra 	$L__BB0_39;
	add.s32 	%r155, %r206, 1;
	mul.wide.u32 	%rd82, %r155, 8;
	add.s64 	%rd83, %rd2, %rd82;
	ld.global.nc.f64 	%fd72, [%rd83];
	sub.f64 	%fd125, %fd127, %fd72;
	add.s64 	%rd84, %rd1, %rd82;
	ld.global.nc.f64 	%fd73, [%rd84];
	sub.f64 	%fd126, %fd128, %fd73;
$L__BB0_39:
	add.s32 	%r156, %r205, 1;
	setp.lt.s32 	%p31, %r156, 0;
	@%p31 bra 	$L__BB0_41;
	add.s32 	%r157, %r205, 1;
	mul.wide.u32 	%rd85, %r157, 8;
	add.s64 	%rd86, %rd2, %rd85;
	ld.global.nc.f64 	%fd74, [%rd86];
	sub.f64 	%fd127, %fd127, %fd74;
	add.s64 	%rd87, %rd1, %rd85;
	ld.global.nc.f64 	%fd75, [%rd87];
	sub.f64 	%fd128, %fd128, %fd75;
$L__BB0_41:
	setp.equ.f64 	%p32, %fd126, 0d0000000000000000;
	setp.equ.f64 	%p33, %fd128, 0d0000000000000000;
	mov.f32 	%f99, 0f7FFFFFFF;
	or.pred  	%p34, %p32, %p33;
	@%p34 bra 	$L__BB0_43;
	div.rn.f64 	%fd76, %fd125, %fd126;
	div.rn.f64 	%fd77, %fd127, %fd128;
	sub.f64 	%fd78, %fd76, %fd77;
	cvt.rn.f32.f64 	%f99, %fd78;
$L__BB0_43:
	st.global.f32 	[%rd12+8], %f99;
	ld.global.nc.f64 	%fd131, [%rd10+24];
	ld.global.nc.f64 	%fd132, [%rd11+24];
	add.s32 	%r54, %r206, 2;
	setp.lt.s32 	%p35, %r54, 0;
	mov.f64 	%fd129, %fd131;
	mov.f64 	%fd130, %fd132;
	@%p35 bra 	$L__BB0_45;
	mul.wide.u32 	%rd88, %r54, 8;
	add.s64 	%rd89, %rd2, %rd88;
	ld.global.nc.f64 	%fd79, [%rd89];
	sub.f64 	%fd129, %fd131, %fd79;
	add.s64 	%rd90, %rd1, %rd88;
	ld.global.nc.f64 	%fd80, [%rd90];
	sub.f64 	%fd130, %fd132, %fd80;
$L__BB0_45:
	add.s32 	%r158, %r205, 2;
	setp.lt.s32 	%p36, %r158, 0;
	@%p36 bra 	$L__BB0_47;
	add.s32 	%r159, %r205, 2;
	mul.wide.u32 	%rd91, %r159, 8;
	add.s64 	%rd92, %rd2, %rd91;
	ld.global.nc.f64 	%fd81, [%rd92];
	sub.f64 	%fd131, %fd131, %fd81;
	add.s64 	%rd93, %rd1, %rd91;
	ld.global.nc.f64 	%fd82, [%rd93];
	sub.f64 	%fd132, %fd132, %fd82;
$L__BB0_47:
	setp.equ.f64 	%p37, %fd130, 0d0000000000000000;
	setp.equ.f64 	%p38, %fd132, 0d0000000000000000;
	mov.f32 	%f100, 0f7FFFFFFF;
	or.pred  	%p39, %p37, %p38;
	@%p39 bra 	$L__BB0_49;
	div.rn.f64 	%fd83, %fd129, %fd130;
	div.rn.f64 	%fd84, %fd131, %fd132;
	sub.f64 	%fd85, %fd83, %fd84;
	cvt.rn.f32.f64 	%f100, %fd85;
$L__BB0_49:
	st.global.f32 	[%rd12+12], %f100;
	add.s32 	%r207, %r207, 4;
	add.s32 	%r206, %r206, 4;
	add.s32 	%r205, %r205, 4;
	add.s32 	%r204, %r204, 4;
	add.s32 	%r203, %r203, 4;
	setp.ne.s32 	%p40, %r207, 0;
	@%p40 bra 	$L__BB0_25;
$L__BB0_50:
	add.s32 	%r160, %r4, 1;
	cvt.rn.f32.s32 	%f46, %r160;
	mov.f32 	%f47, 0f40000000;
	div.rn.f32 	%f11, %f47, %f46;
	mov.f32 	%f48, 0f3F800000;
	sub.f32 	%f12, %f48, %f11;
	min.s32 	%r60, %r8, %r132;
	cvt.s64.s32 	%rd94, %r9;
	cvt.s64.s32 	%rd95, %r6;
	add.s64 	%rd96, %rd95, %rd94;
	shl.b64 	%rd97, %rd96, 2;
	add.s64 	%rd98, %rd5, %rd97;
	ld.global.f32 	%f104, [%rd98+-4];
	add.s64 	%rd99, %rd4, %rd97;
	st.global.f32 	[%rd99+-4], %f104;
	setp.le.s32 	%p41, %r60, %r6;
	@%p41 bra 	$L__BB0_58;
	ld.param.u32 	%r189, [vwmacd_batch_f32_param_6];
	sub.s32 	%r61, %r60, %r6;
	and.b32  	%r62, %r61, 3;
	sub.s32 	%r162, %r189, %r60;
	add.s32 	%r163, %r162, %r5;
	setp.gt.u32 	%p42, %r163, -4;
	mov.b32 	%r212, 1;
	mov.u32 	%r218, %r6;
	@%p42 bra 	$L__BB0_55;
	add.s32 	%r220, %r6, %r9;
	and.b32  	%r165, %r61, -4;
	neg.s32 	%r217, %r165;
	mov.b32 	%r219, 2;
	mov.u32 	%r218, %r6;
$L__BB0_53:
	add.s32 	%r166, %r219, -1;
	mul.wide.s32 	%rd100, %r220, 4;
	add.s64 	%rd101, %rd5, %rd100;
	ld.global.f32 	%f50, [%rd101];
	cvt.rn.f64.u32 	%fd86, %r166;
	cvt.f64.f32 	%fd87, %f104;
	cvt.f64.f32 	%fd88, %f50;
	fma.rn.f64 	%fd89, %fd87, %fd86, %fd88;
	add.s32 	%r167, %r219, 3;
	cvt.rn.f64.u32 	%fd90, %r219;
	div.rn.f64 	%fd91, %fd89, %fd90;
	cvt.rn.f32.f64 	%f51, %fd91;
	add.s64 	%rd102, %rd4, %rd100;
	st.global.f32 	[%rd102], %f51;
	ld.global.f32 	%f52, [%rd101+4];
	cvt.f64.f32 	%fd92, %f51;
	cvt.f64.f32 	%fd93, %f52;
	fma.rn.f64 	%fd94, %fd92, %fd90, %fd93;
	add.s32 	%r168, %r219, 1;
	cvt.rn.f64.u32 	%fd95, %r168;
	div.rn.f64 	%fd96, %fd94, %fd95;
	cvt.rn.f32.f64 	%f53, %fd96;
	st.global.f32 	[%rd102+4], %f53;
	ld.global.f32 	%f54, [%rd101+8];
	cvt.f64.f32 	%fd97, %f53;
	cvt.f64.f32 	%fd98, %f54;
	fma.rn.f64 	%fd99, %fd97, %fd95, %fd98;
	add.s32 	%r169, %r219, 2;
	cvt.rn.f64.u32 	%fd100, %r169;
	div.rn.f64 	%fd101, %fd99, %fd100;
	cvt.rn.f32.f64 	%f55, %fd101;
	st.global.f32 	[%rd102+8], %f55;
	ld.global.f32 	%f56, [%rd101+12];
	cvt.f64.f32 	%fd102, %f55;
	cvt.f64.f32 	%fd103, %f56;
	fma.rn.f64 	%fd104, %fd102, %fd100, %fd103;
	cvt.rn.f64.u32 	%fd105, %r167;
	div.rn.f64 	%fd106, %fd104, %fd105;
	cvt.rn.f32.f64 	%f104, %fd106;
	st.global.f32 	[%rd102+12], %f104;
	add.s32 	%r220, %r220, 4;
	add.s32 	%r219, %r219, 4;
	add.s32 	%r218, %r218, 4;
	add.s32 	%r217, %r217, 4;
	setp.eq.s32 	%p43, %r217, 0;
	@%p43 bra 	$L__BB0_54;
	bra.uni 	$L__BB0_53;
$L__BB0_54:
	add.s32 	%r212, %r219, -1;
$L__BB0_55:
	setp.eq.s32 	%p44, %r62, 0;
	@%p44 bra 	$L__BB0_58;
	add.s32 	%r211, %r218, %r9;
	neg.s32 	%r210, %r62;
$L__BB0_57:
	.pragma "nounroll";
	mul.wide.s32 	%rd103, %r211, 4;
	add.s64 	%rd104, %rd4, %rd103;
	add.s64 	%rd105, %rd5, %rd103;
	add.s32 	%r73, %r212, 1;
	ld.global.f32 	%f57, [%rd105];
	cvt.rn.f64.u32 	%fd107, %r212;
	cvt.f64.f32 	%fd108, %f104;
	cvt.f64.f32 	%fd109, %f57;
	fma.rn.f64 	%fd110, %fd108, %fd107, %fd109;
	cvt.rn.f64.u32 	%fd111, %r73;
	div.rn.f64 	%fd112, %fd110, %fd111;
	cvt.rn.f32.f64 	%f104, %fd112;
	st.global.f32 	[%rd104], %f104;
	add.s32 	%r211, %r211, 1;
	add.s32 	%r210, %r210, 1;
	setp.ne.s32 	%p45, %r210, 0;
	mov.u32 	%r212, %r73;
	@%p45 bra 	$L__BB0_57;
$L__BB0_58:
	setp.ge.s32 	%p46, %r8, %r132;
	@%p46 bra 	$L__BB0_65;
	sub.s32 	%r170, %r132, %r60;
	and.b32  	%r76, %r170, 3;
	setp.eq.s32 	%p47, %r76, 0;
	mov.u32 	%r216, %r60;
	@%p47 bra 	$L__BB0_62;
	add.s32 	%r214, %r60, %r9;
	neg.s32 	%r213, %r76;
	mov.u32 	%r216, %r60;
$L__BB0_61:
	.pragma "nounroll";
	mul.wide.s32 	%rd106, %r214, 4;
	add.s64 	%rd107, %rd4, %rd106;
	add.s64 	%rd108, %rd5, %rd106;
	ld.global.f32 	%f58, [%rd108];
	mul.f32 	%f59, %f11, %f58;
	fma.rn.f32 	%f104, %f12, %f104, %f59;
	st.global.f32 	[%rd107], %f104;
	add.s32 	%r216, %r216, 1;
	add.s32 	%r214, %r214, 1;
	add.s32 	%r213, %r213, 1;
	setp.ne.s32 	%p48, %r213, 0;
	@%p48 bra 	$L__BB0_61;
$L__BB0_62:
	sub.s32 	%r171, %r60, %r132;
	setp.gt.u32 	%p49, %r171, -4;
	@%p49 bra 	$L__BB0_65;
	sub.s32 	%r222, %r216, %r132;
	add.s64 	%rd13, %rd5, 8;
	add.s32 	%r221, %r216, %r9;
	add.s64 	%rd14, %rd4, 8;
$L__BB0_64:
	mul.wide.s32 	%rd109, %r221, 4;
	add.s64 	%rd110, %rd13, %rd109;
	add.s64 	%rd111, %rd14, %rd109;
	ld.global.f32 	%f60, [%rd110+-8];
	mul.f32 	%f61, %f11, %f60;
	fma.rn.f32 	%f62, %f12, %f104, %f61;
	st.global.f32 	[%rd111+-8], %f62;
	ld.global.f32 	%f63, [%rd110+-4];
	mul.f32 	%f64, %f11, %f63;
	fma.rn.f32 	%f65, %f12, %f62, %f64;
	st.global.f32 	[%rd111+-4], %f65;
	ld.global.f32 	%f66, [%rd110];
	mul.f32 	%f67, %f11, %f66;
	fma.rn.f32 	%f68, %f12, %f65, %f67;
	st.global.f32 	[%rd111], %f68;
	ld.global.f32 	%f69, [%rd110+4];
	mul.f32 	%f70, %f11, %f69;
	fma.rn.f32 	%f104, %f12, %f68, %f70;
	st.global.f32 	[%rd111+4], %f104;
	add.s32 	%r222, %r222, 4;
	add.s32 	%r221, %r221, 4;
	setp.ne.s32 	%p50, %r222, 0;
	@%p50 bra 	$L__BB0_64;
$L__BB0_65:
	ld.param.u64 	%rd128, [vwmacd_batch_f32_param_10];
	cvta.to.global.u64 	%rd15, %rd128;
	add.s32 	%r229, %r8, -1;
	min.s32 	%r101, %r229, %r132;
	setp.lt.s32 	%p51, %r101, 1;
	@%p51 bra 	$L__BB0_77;
	and.b32  	%r102, %r101, 7;
	setp.lt.u32 	%p52, %r101, 8;
	mov.b32 	%r223, 0;
	@%p52 bra 	$L__BB0_69;
	and.b32  	%r223, %r101, 2147483640;
	neg.s32 	%r231, %r223;
	add.s64 	%rd16, %rd4, 16;
	add.s64 	%rd17, %rd15, 16;
	mov.u32 	%r230, %r9;
$L__BB0_68:
	.pragma "nounroll";
	mul.wide.s32 	%rd112, %r230, 4;
	add.s64 	%rd113, %rd16, %rd112;
	add.s64 	%rd114, %rd17, %rd112;
	mov.b32 	%r173, 2147483647;
	st.global.u32 	[%rd113+-16], %r173;
	st.global.u32 	[%rd114+-16], %r173;
	st.global.u32 	[%rd113+-12], %r173;
	st.global.u32 	[%rd114+-12], %r173;
	st.global.u32 	[%rd113+-8], %r173;
	st.global.u32 	[%rd114+-8], %r173;
	st.global.u32 	[%rd113+-4], %r173;
	st.global.u32 	[%rd114+-4], %r173;
	st.global.u32 	[%rd113], %r173;
	st.global.u32 	[%rd114], %r173;
	st.global.u32 	[%rd113+4], %r173;
	st.global.u32 	[%rd114+4], %r173;
	st.global.u32 	[%rd113+8], %r173;
	st.global.u32 	[%rd114+8], %r173;
	st.global.u32 	[%rd113+12], %r173;
	st.global.u32 	[%rd114+12], %r173;
	add.s32 	%r231, %r231, 8;
	add.s32 	%r230, %r230, 8;
	setp.eq.s32 	%p53, %r231, 0;
	@%p53 bra 	$L__BB0_69;
	bra.uni 	$L__BB0_68;
$L__BB0_69:
	setp.eq.s32 	%p54, %r102, 0;
	@%p54 bra 	$L__BB0_77;
	and.b32  	%r106, %r101, 3;
	setp.lt.u32 	%p55, %r102, 4;
	@%p55 bra 	$L__BB0_72;
	add.s32 	%r174, %r223, %r9;
	mul.wide.s32 	%rd115, %r174, 4;
	add.s64 	%rd116, %rd4, %rd115;
	mov.b32 	%r175, 2147483647;
	st.global.u32 	[%rd116], %r175;
	add.s64 	%rd117, %rd15, %rd115;
	st.global.u32 	[%rd117], %r175;
	st.global.u32 	[%rd116+4], %r175;
	st.global.u32 	[%rd117+4], %r175;
	st.global.u32 	[%rd116+8], %r175;
	st.global.u32 	[%rd117+8], %r175;
	st.global.u32 	[%rd116+12], %r175;
	st.global.u32 	[%rd117+12], %r175;
	add.s32 	%r223, %r223, 4;
$L__BB0_72:
	setp.eq.s32 	%p56, %r106, 0;
	@%p56 bra 	$L__BB0_77;
	setp.eq.s32 	%p57, %r106, 1;
	@%p57 bra 	$L__BB0_75;
	add.s32 	%r176, %r223, %r9;
	mul.wide.s32 	%rd118, %r176, 4;
	add.s64 	%rd119, %rd4, %rd118;
	mov.b32 	%r177, 2147483647;
	st.global.u32 	[%rd119], %r177;
	add.s64 	%rd120, %rd15, %rd118;
	st.global.u32 	[%rd120], %r177;
	st.global.u32 	[%rd119+4], %r177;
	st.global.u32 	[%rd120+4], %r177;
	add.s32 	%r223, %r223, 2;
$L__BB0_75:
	and.b32  	%r178, %r101, 1;
	setp.eq.b32 	%p58, %r178, 1;
	not.pred 	%p59, %p58;
	@%p59 bra 	$L__BB0_77;
	add.s32 	%r179, %r223, %r9;
	mul.wide.s32 	%rd121, %r179, 4;
	add.s64 	%rd122, %rd4, %rd121;
	mov.b32 	%r180, 2147483647;
	st.global.u32 	[%rd122], %r180;
	add.s64 	%rd123, %rd15, %rd121;
	st.global.u32 	[%rd123], %r180;
$L__BB0_77:
	setp.gt.s32 	%p60, %r8, %r132;
	@%p60 bra 	$L__BB0_95;
	xor.b32  	%r181, %r132, 2;
	add.s32 	%r111, %r6, %r4;
	sub.s32 	%r182, %r181, %r111;
	and.b32  	%r112, %r182, 3;
	setp.eq.s32 	%p61, %r112, 0;
	@%p61 bra 	$L__BB0_84;
	ld.param.u32 	%r190, [vwmacd_batch_f32_param_6];
	add.s32 	%r183, %r4, %r190;
	add.s32 	%r184, %r183, %r5;
	add.s32 	%r185, %r184, %r9;
	add.s32 	%r227, %r185, -2;
	neg.s32 	%r226, %r112;
	mov.u32 	%r228, %r111;
$L__BB0_80:
	.pragma "nounroll";
	mul.wide.s32 	%rd18, %r227, 4;
	add.s64 	%rd124, %rd5, %rd18;
	ld.global.f32 	%f26, [%rd124];
	abs.f32 	%f72, %f26;
	setp.nan.f32 	%p62, %f72, %f72;
	mov.f32 	%f109, 0f7FFFFFFF;
	@%p62 bra 	$L__BB0_82;
	add.s64 	%rd125, %rd4, %rd18;
	ld.global.f32 	%f73, [%rd125];
	abs.f32 	%f74, %f73;
	setp.num.f32 	%p63, %f74, %f74;
	sub.f32 	%f75, %f26, %f73;
	selp.f32 	%f109, %f75, 0f7FFFFFFF, %p63;
$L__BB0_82:
	add.s64 	%rd126, %rd15, %rd18;
	st.global.f32 	[%rd126], %f109;
	add.s32 	%r228, %r228, 1;
	add.s32 	%r227, %r227, 1;
	add.s32 	%r226, %r226, 1;
	setp.ne.s32 	%p64, %r226, 0;
	@%p64 bra 	$L__BB0_80;
	add.s32 	%r229, %r228, -2;
$L__BB0_84:
	sub.s32 	%r186, %r132, %r111;
	add.s32 	%r187, %r186, 1;
	setp.lt.u32 	%p65, %r187, 3;
	@%p65 bra 	$L__BB0_95;
	add.s64 	%rd19, %rd5, 8;
	add.s32 	%r232, %r229, %r9;
	add.s64 	%rd20, %rd4, 8;
	add.s64 	%rd21, %rd15, 8;
$L__BB0_86:
	mul.wide.s32 	%rd22, %r232, 4;
	add.s64 	%rd23, %rd19, %rd22;
	add.s64 	%rd24, %rd20, %rd22;
	ld.global.f32 	%f29, [%rd23+-8];
	abs.f32 	%f77, %f29;
	setp.nan.f32 	%p66, %f77, %f77;
	mov.f32 	%f110, 0f7FFFFFFF;
	@%p66 bra 	$L__BB0_88;
	ld.global.f32 	%f78, [%rd24+-8];
	abs.f32 	%f79, %f78;
	setp.num.f32 	%p67, %f79, %f79;
	sub.f32 	%f80, %f29, %f78;
	selp.f32 	%f110, %f80, 0f7FFFFFFF, %p67;
$L__BB0_88:
	add.s64 	%rd25, %rd21, %rd22;
	st.global.f32 	[%rd25+-8], %f110;
	ld.global.f32 	%f32, [%rd23+-4];
	abs.f32 	%f82, %f32;
	setp.nan.f32 	%p68, %f82, %f82;
	mov.f32 	%f111, 0f7FFFFFFF;
	@%p68 bra 	$L__BB0_90;
	ld.global.f32 	%f83, [%rd24+-4];
	abs.f32 	%f84, %f83;
	setp.num.f32 	%p69, %f84, %f84;
	sub.f32 	%f85, %f32, %f83;
	selp.f32 	%f111, %f85, 0f7FFFFFFF, %p69;
$L__BB0_90:
	st.global.f32 	[%rd25+-4], %f111;
	ld.global.f32 	%f35, [%rd23];
	abs.f32 	%f87, %f35;
	setp.nan.f32 	%p70, %f87, %f87;
	mov.f32 	%f112, 0f7FFFFFFF;
	@%p70 bra 	$L__BB0_92;
	ld.global.f32 	%f88, [%rd24];
	abs.f32 	%f89, %f88;
	setp.num.f32 	%p71, %f89, %f89;
	sub.f32 	%f90, %f35, %f88;
	selp.f32 	%f112, %f90, 0f7FFFFFFF, %p71;
$L__BB0_92:
	st.global.f32 	[%rd25], %f112;
	ld.global.f32 	%f38, [%rd23+4];
	abs.f32 	%f92, %f38;
	setp.nan.f32 	%p72, %f92, %f92;
	mov.f32 	%f113, 0f7FFFFFFF;
	@%p72 bra 	$L__BB0_94;
	ld.global.f32 	%f93, [%rd24+4];
	abs.f32 	%f94, %f93;
	setp.num.f32 	%p73, %f94, %f94;
	sub.f32 	%f95, %f38, %f93;
	selp.f32 	%f113, %f95, 0f7FFFFFFF, %p73;
$L__BB0_94:
	st.global.f32 	[%rd25+4], %f113;
	add.s32 	%r229, %r229, 4;
	add.s32 	%r232, %r232, 4;
	setp.lt.s32 	%p74, %r229, %r132;
	@%p74 bra 	$L__BB0_86;
$L__BB0_95:
	ret;

}
	// .globl	vwmacd_many_series_one_param_time_major_f32
.visible .entry vwmacd_many_series_one_param_time_major_f32(
	.param .u64 .ptr .align 1 vwmacd_many_series_one_param_time_major_f32_param_0,
	.param .u64 .ptr .align 1 vwmacd_many_series_one_param_time_major_f32_param_1,
	.param .u64 .ptr .align 1 vwmacd_many_series_one_param_time_major_f32_param_2,
	.param .u32 vwmacd_many_series_one_param_time_major_f32_param_3,
	.param .u32 vwmacd_many_series_one_param_time_major_f32_param_4,
	.param .u32 vwmacd_many_series_one_param_time_major_f32_param_5,
	.param .u32 vwmacd_many_series_one_param_time_major_f32_param_6,
	.param .u32 vwmacd_many_series_one_param_time_major_f32_param_7,
	.param .u64 .ptr .align 1 vwmacd_many_series_one_param_time_major_f32_param_8,
	.param .u64 .ptr .align 1 vwmacd_many_series_one_param_time_major_f32_param_9,
	.param .u64 .ptr .align 1 vwmacd_many_series_one_param_time_major_f32_param_10
)
{
	.reg .pred 	%p<64>;
	.reg .b32 	%r<221>;
	.reg .b32 	%f<106>;
	.reg .b64 	%rd<193>;
	.reg .b64 	%fd<91>;

	ld.param.u64 	%rd18, [vwmacd_many_series_one_param_time_major_f32_param_0];
	ld.param.u64 	%rd19, [vwmacd_many_series_one_param_time_major_f32_param_1];
	ld.param.u64 	%rd17, [vwmacd_many_series_one_param_time_major_f32_param_2];
	ld.param.u32 	%r125, [vwmacd_many_series_one_param_time_major_f32_param_3];
	ld.param.u32 	%r126, [vwmacd_many_series_one_param_time_major_f32_param_4];
	ld.param.u32 	%r128, [vwmacd_many_series_one_param_time_major_f32_param_6];
	ld.param.u32 	%r129, [vwmacd_many_series_one_param_time_major_f32_param_7];
	ld.param.u64 	%rd20, [vwmacd_many_series_one_param_time_major_f32_param_8];
	ld.param.u64 	%rd21, [vwmacd_many_series_one_param_time_major_f32_param_9];
	ld.param.u64 	%rd22, [vwmacd_many_series_one_param_time_major_f32_param_10];
	cvta.to.global.u64 	%rd1, %rd19;
	cvta.to.global.u64 	%rd2, %rd18;
	cvta.to.global.u64 	%rd3, %rd22;
	cvta.to.global.u64 	%rd4, %rd21;
	cvta.to.global.u64 	%rd5, %rd20;
	mov.u32 	%r130, %ctaid.x;
	mov.u32 	%r131, %ntid.x;
	mov.u32 	%r132, %tid.x;
	mad.lo.s32 	%r1, %r130, %r131, %r132;
	setp.ge.s32 	%p1, %r1, %r128;
	@%p1 bra 	$L__BB1_82;
	ld.param.u32 	%r178, [vwmacd_many_series_one_param_time_major_f32_param_5];
	cvta.to.global.u64 	%rd23, %rd17;
	mul.wide.s32 	%rd24, %r1, 4;
	add.s64 	%rd25, %rd23, %rd24;
	ld.global.nc.u32 	%r2, [%rd25];
	max.s32 	%r3, %r125, %r126;
	add.s32 	%r4, %r2, %r3;
	add.s32 	%r5, %r4, -1;
	add.s32 	%r6, %r5, %r178;
	setp.lt.s32 	%p2, %r129, 1;
	@%p2 bra 	$L__BB1_13;
	and.b32  	%r7, %r129, 7;
	setp.lt.u32 	%p3, %r129, 8;
	mov.b32 	%r181, 0;
	@%p3 bra 	$L__BB1_5;
	and.b32  	%r181, %r129, 2147483640;
	neg.s32 	%r186, %r181;
	shl.b32 	%r10, %r128, 3;
	mul.wide.s32 	%rd30, %r128, 4;
	mov.u32 	%r185, %r1;
$L__BB1_4:
	.pragma "nounroll";
	mul.wide.s32 	%rd26, %r185, 4;
	add.s64 	%rd27, %rd5, %rd26;
	mov.b32 	%r134, 2147483647;
	st.global.u32 	[%rd27], %r134;
	add.s64 	%rd28, %rd4, %rd26;
	st.global.u32 	[%rd28], %r134;
	add.s64 	%rd29, %rd3, %rd26;
	st.global.u32 	[%rd29], %r134;
	add.s64 	%rd31, %rd27, %rd30;
	st.global.u32 	[%rd31], %r134;
	add.s64 	%rd32, %rd28, %rd30;
	st.global.u32 	[%rd32], %r134;
	add.s64 	%rd33, %rd29, %rd30;
	st.global.u32 	[%rd33], %r134;
	add.s64 	%rd34, %rd31, %rd30;
	st.global.u32 	[%rd34], %r134;
	add.s64 	%rd35, %rd32, %rd30;
	st.global.u32 	[%rd35], %r134;
	add.s64 	%rd36, %rd33, %rd30;
	st.global.u32 	[%rd36], %r134;
	add.s64 	%rd37, %rd34, %rd30;
	st.global.u32 	[%rd37], %r134;
	add.s64 	%rd38, %rd35, %rd30;
	st.global.u32 	[%rd38], %r134;
	add.s64 	%rd39, %rd36, %rd30;
	st.global.u32 	[%rd39], %r134;
	add.s64 	%rd40, %rd37, %rd30;
	st.global.u32 	[%rd40], %r134;
	add.s64 	%rd41, %rd38, %rd30;
	st.global.u32 	[%rd41], %r134;
	add.s64 	%rd42, %rd39, %rd30;
	st.global.u32 	[%rd42], %r134;
	add.s64 	%rd43, %rd40, %rd30;
	st.global.u32 	[%rd43], %r134;
	add.s64 	%rd44, %rd41, %rd30;
	st.global.u32 	[%rd44], %r134;
	add.s64 	%rd45, %rd42, %rd30;
	st.global.u32 	[%rd45], %r134;
	add.s64 	%rd46, %rd43, %rd30;
	st.global.u32 	[%rd46], %r134;
	add.s64 	%rd47, %rd44, %rd30;
	st.global.u32 	[%rd47], %r134;
	add.s64 	%rd48, %rd45, %rd30;
	st.global.u32 	[%rd48], %r134;
	add.s64 	%rd49, %rd46, %rd30;
	st.global.u32 	[%rd49], %r134;
	add.s64 	%rd50, %rd47, %rd30;
	st.global.u32 	[%rd50], %r134;
	add.s64 	%rd51, %rd48, %rd30;
	st.global.u32 	[%rd51], %r134;
	add.s32 	%r186, %r186, 8;
	add.s32 	%r185, %r185, %r10;
	setp.eq.s32 	%p4, %r186, 0;
	@%p4 bra 	$L__BB1_5;
	bra.uni 	$L__BB1_4;
$L__BB1_5:
	setp.eq.s32 	%p5, %r7, 0;
	@%p5 bra 	$L__BB1_13;
	and.b32  	%r12, %r129, 3;
	setp.lt.u32 	%p6, %r7, 4;
	@%p6 bra 	$L__BB1_8;
	mad.lo.s32 	%r135, %r181, %r128, %r1;
	mul.wide.s32 	%rd52, %r135, 4;
	add.s64 	%rd53, %rd5, %rd52;
	mov.b32 	%r136, 2147483647;
	st.global.u32 	[%rd53], %r136;
	add.s64 	%rd54, %rd4, %rd52;
	st.global.u32 	[%rd54], %r136;
	add.s64 	%rd55, %rd3, %rd52;
	st.global.u32 	[%rd55], %r136;
	mul.wide.s32 	%rd56, %r128, 4;
	add.s64 	%rd57, %rd53, %rd56;
	st.global.u32 	[%rd57], %r136;
	add.s64 	%rd58, %rd54, %rd56;
	st.global.u32 	[%rd58], %r136;
	add.s64 	%rd59, %rd55, %rd56;
	st.global.u32 	[%rd59], %r136;
	add.s64 	%rd60, %rd57, %rd56;
	st.global.u32 	[%rd60], %r136;
	add.s64 	%rd61, %rd58, %rd56;
	st.global.u32 	[%rd61], %r136;
	add.s64 	%rd62, %rd59, %rd56;
	st.global.u32 	[%rd62], %r136;
	add.s64 	%rd63, %rd60, %rd56;
	st.global.u32 	[%rd63], %r136;
	add.s64 	%rd64, %rd61, %rd56;
	st.global.u32 	[%rd64], %r136;
	add.s64 	%rd65, %rd62, %rd56;
	st.global.u32 	[%rd65], %r136;
	add.s32 	%r181, %r181, 4;
$L__BB1_8:
	setp.eq.s32 	%p7, %r12, 0;
	@%p7 bra 	$L__BB1_13;
	setp.eq.s32 	%p8, %r12, 1;
	@%p8 bra 	$L__BB1_11;
	mad.lo.s32 	%r137, %r181, %r128, %r1;
	mul.wide.s32 	%rd66, %r137, 4;
	add.s64 	%rd67, %rd5, %rd66;
	mov.b32 	%r138, 2147483647;
	st.global.u32 	[%rd67], %r138;
	add.s64 	%rd68, %rd4, %rd66;
	st.global.u32 	[%rd68], %r138;
	add.s64 	%rd69, %rd3, %rd66;
	st.global.u32 	[%rd69], %r138;
	mul.wide.s32 	%rd70, %r128, 4;
	add.s64 	%rd71, %rd67, %rd70;
	st.global.u32 	[%rd71], %r138;
	add.s64 	%rd72, %rd68, %rd70;
	st.global.u32 	[%rd72], %r138;
	add.s64 	%rd73, %rd69, %rd70;
	st.global.u32 	[%rd73], %r138;
	add.s32 	%r181, %r181, 2;
$L__BB1_11:
	and.b32  	%r139, %r129, 1;
	setp.eq.b32 	%p9, %r139, 1;
	not.pred 	%p10, %p9;
	@%p10 bra 	$L__BB1_13;
	mad.lo.s32 	%r140, %r181, %r128, %r1;
	mul.wide.s32 	%rd74, %r140, 4;
	add.s64 	%rd75, %rd5, %rd74;
	mov.b32 	%r141, 2147483647;
	st.global.u32 	[%rd75], %r141;
	add.s64 	%rd76, %rd4, %rd74;
	st.global.u32 	[%rd76], %r141;
	add.s64 	%rd77, %rd3, %rd74;
	st.global.u32 	[%rd77], %r141;
$L__BB1_13:
	setp.gt.s32 	%p11, %r4, %r129;
	@%p11 bra 	$L__BB1_52;
	add.s32 	%r142, %r129, %r4;
	and.b32  	%r143, %r142, 1;
	setp.eq.b32 	%p12, %r143, 1;
	mov.u32 	%r184, %r5;
	@%p12 bra 	$L__BB1_22;
	sub.s32 	%r17, %r5, %r125;
	sub.s32 	%r18, %r5, %r126;
	mad.lo.s32 	%r19, %r5, %r128, %r1;
	mul.wide.s32 	%rd78, %r19, 8;
	add.s64 	%rd79, %rd2, %rd78;
	ld.global.nc.f64 	%fd81, [%rd79];
	add.s64 	%rd80, %rd1, %rd78;
	ld.global.nc.f64 	%fd82, [%rd80];
	setp.lt.s32 	%p13, %r17, 0;
	mov.f64 	%fd79, %fd81;
	mov.f64 	%fd80, %fd82;
	@%p13 bra 	$L__BB1_17;
	mad.lo.s32 	%r144, %r17, %r128, %r1;
	mul.wide.s32 	%rd81, %r144, 8;
	add.s64 	%rd82, %rd2, %rd81;
	ld.global.nc.f64 	%fd31, [%rd82];
	sub.f64 	%fd79, %fd81, %fd31;
	add.s64 	%rd83, %rd1, %rd81;
	ld.global.nc.f64 	%fd32, [%rd83];
	sub.f64 	%fd80, %fd82, %fd32;
$L__BB1_17:
	setp.lt.s32 	%p14, %r18, 0;
	@%p14 bra 	$L__BB1_19;
	mad.lo.s32 	%r145, %r18, %r128, %r1;
	mul.wide.s32 	%rd84, %r145, 8;
	add.s64 	%rd85, %rd2, %rd84;
	ld.global.nc.f64 	%fd33, [%rd85];
	sub.f64 	%fd81, %fd81, %fd33;
	add.s64 	%rd86, %rd1, %rd84;
	ld.global.nc.f64 	%fd34, [%rd86];
	sub.f64 	%fd82, %fd82, %fd34;
$L__BB1_19:
	setp.equ.f64 	%p15, %fd80, 0d0000000000000000;
	setp.equ.f64 	%p16, %fd82, 0d0000000000000000;
	mov.f32 	%f90, 0f7FFFFFFF;
	or.pred  	%p17, %p15, %p16;
	@%p17 bra 	$L__BB1_21;
	div.rn.f64 	%fd35, %fd79, %fd80;
	div.rn.f64 	%fd36, %fd81, %fd82;
	sub.f64 	%fd37, %fd35, %fd36;
	cvt.rn.f32.f64 	%f90, %fd37;
$L__BB1_21:
	mul.wide.s32 	%rd87, %r19, 4;
	add.s64 	%rd88, %rd5, %rd87;
	st.global.f32 	[%rd88], %f90;
	mov.u32 	%r184, %r4;
$L__BB1_22:
	setp.eq.s32 	%p18, %r129, %r4;
	@%p18 bra 	$L__BB1_37;
	sub.s32 	%r194, %r184, %r129;
	add.s32 	%r146, %r184, 1;
	sub.s32 	%r147, %r146, %r126;
	mad.lo.s32 	%r193, %r128, %r147, %r1;
	sub.s32 	%r192, %r184, %r126;
	sub.s32 	%r148, %r146, %r125;
	mad.lo.s32 	%r191, %r128, %r148, %r1;
	sub.s32 	%r190, %r184, %r125;
	mad.lo.s32 	%r189, %r184, %r128, %r1;
	mad.lo.s32 	%r188, %r128, %r192, %r1;
	mad.lo.s32 	%r187, %r128, %r190, %r1;
	mul.wide.s32 	%rd100, %r128, 8;
$L__BB1_24:
	mul.wide.s32 	%rd89, %r189, 8;
	add.s64 	%rd90, %rd2, %rd89;
	ld.global.nc.f64 	%fd85, [%rd90];
	add.s64 	%rd91, %rd1, %rd89;
	ld.global.nc.f64 	%fd86, [%rd91];
	setp.lt.s32 	%p19, %r190, 0;
	mov.f64 	%fd83, %fd85;
	mov.f64 	%fd84, %fd86;
	@%p19 bra 	$L__BB1_26;
	mul.wide.s32 	%rd92, %r187, 8;
	add.s64 	%rd93, %rd2, %rd92;
	ld.global.nc.f64 	%fd38, [%rd93];
	sub.f64 	%fd83, %fd85, %fd38;
	add.s64 	%rd94, %rd1, %rd92;
	ld.global.nc.f64 	%fd39, [%rd94];
	sub.f64 	%fd84, %fd86, %fd39;
$L__BB1_26:
	setp.lt.s32 	%p20, %r192, 0;
	@%p20 bra 	$L__BB1_28;
	mul.wide.s32 	%rd95, %r188, 8;
	add.s64 	%rd96, %rd2, %rd95;
	ld.global.nc.f64 	%fd40, [%rd96];
	sub.f64 	%fd85, %fd85, %fd40;
	add.s64 	%rd97, %rd1, %rd95;
	ld.global.nc.f64 	%fd41, [%rd97];
	sub.f64 	%fd86, %fd86, %fd41;
$L__BB1_28:
	setp.equ.f64 	%p21, %fd84, 0d0000000000000000;
	setp.equ.f64 	%p22, %fd86, 0d0000000000000000;
	mov.f32 	%f91, 0f7FFFFFFF;
	or.pred  	%p23, %p21, %p22;
	@%p23 bra 	$L__BB1_30;
	div.rn.f64 	%fd42, %fd83, %fd84;
	div.rn.f64 	%fd43, %fd85, %fd86;
	sub.f64 	%fd44, %fd42, %fd43;
	cvt.rn.f32.f64 	%f91, %fd44;
$L__BB1_30:
	mul.wide.s32 	%rd98, %r189, 4;
	add.s64 	%rd99, %rd5, %rd98;
	st.global.f32 	[%rd99], %f91;
	mul.wide.s32 	%rd101, %r189, 8;
	add.s64 	%rd102, %rd2, %rd101;
	add.s64 	%rd103, %rd102, %rd100;
	ld.global.nc.f64 	%fd89, [%rd103];
	add.s64 	%rd104, %rd1, %rd101;
	add.s64 	%rd105, %rd104, %rd100;
	ld.global.nc.f64 	%fd90, [%rd105];
	add.s32 	%r149, %r190, 1;
	setp.lt.s32 	%p24, %r149, 0;
	mov.f64 	%fd87, %fd89;
	mov.f64 	%fd88, %fd90;
	@%p24 bra 	$L__BB1_32;
	mul.wide.s32 	%rd106, %r191, 8;
	add.s64 	%rd107, %rd2, %rd106;
	ld.global.nc.f64 	%fd45, [%rd107];
	sub.f64 	%fd87, %fd89, %fd45;
	add.s64 	%rd108, %rd1, %rd106;
	ld.global.nc.f64 	%fd46, [%rd108];
	sub.f64 	%fd88, %fd90, %fd46;
$L__BB1_32:
	add.s32 	%r150, %r192, 1;
	setp.lt.s32 	%p25, %r150, 0;
	@%p25 bra 	$L__BB1_34;
	mul.wide.s32 	%rd109, %r193, 8;
	add.s64 	%rd110, %rd2, %rd109;
	ld.global.nc.f64 	%fd47, [%rd110];
	sub.f64 	%fd89, %fd89, %fd47;
	add.s64 	%rd111, %rd1, %rd109;
	ld.global.nc.f64 	%fd48, [%rd111];
	sub.f64 	%fd90, %fd90, %fd48;
$L__BB1_34:
	setp.equ.f64 	%p26, %fd88, 0d0000000000000000;
	setp.equ.f64 	%p27, %fd90, 0d0000000000000000;
	mov.f32 	%f92, 0f7FFFFFFF;
	or.pred  	%p28, %p26, %p27;
	@%p28 bra 	$L__BB1_36;
	div.rn.f64 	%fd49, %fd87, %fd88;
	div.rn.f64 	%fd50, %fd89, %fd90;
	sub.f64 	%fd51, %fd49, %fd50;
	cvt.rn.f32.f64 	%f92, %fd51;
$L__BB1_36:
	mul.wide.s32 	%rd112, %r128, 4;
	mul.wide.s32 	%rd113, %r189, 4;
	add.s64 	%rd114, %rd5, %rd113;
	add.s64 	%rd115, %rd114, %rd112;
	st.global.f32 	[%rd115], %f92;
	add.s32 	%r194, %r194, 2;
	shl.b32 	%r151, %r128, 1;
	add.s32 	%r193, %r193, %r151;
	add.s32 	%r192, %r192, 2;
	add.s32 	%r191, %r191, %r151;
	add.s32 	%r190, %r190, 2;
	add.s32 	%r189, %r189, %r151;
	add.s32 	%r188, %r188, %r151;
	add.s32 	%r187, %r187, %r151;
	setp.ne.s32 	%p29, %r194, 0;
	@%p29 bra 	$L__BB1_24;
$L__BB1_37:
	ld.param.u32 	%r179, [vwmacd_many_series_one_param_time_major_f32_param_5];
	add.s32 	%r152, %r179, 1;
	cvt.rn.f32.s32 	%f40, %r152;
	mov.f32 	%f41, 0f40000000;
	div.rn.f32 	%f7, %f41, %f40;
	mov.f32 	%f42, 0f3F800000;
	sub.f32 	%f8, %f42, %f7;
	min.s32 	%r49, %r6, %r129;
	mad.lo.s32 	%r153, %r5, %r128, %r1;
	mul.wide.s32 	%rd116, %r153, 4;
	add.s64 	%rd117, %rd5, %rd116;
	ld.global.f32 	%f96, [%rd117];
	add.s64 	%rd118, %rd4, %rd116;
	st.global.f32 	[%rd118], %f96;
	setp.le.s32 	%p30, %r49, %r4;
	@%p30 bra 	$L__BB1_45;
	sub.s32 	%r50, %r49, %r4;
	and.b32  	%r51, %r50, 3;
	sub.s32 	%r155, %r2, %r49;
	add.s32 	%r156, %r155, %r3;
	setp.gt.u32 	%p31, %r156, -4;
	mov.b32 	%r199, 1;
	mov.u32 	%r205, %r4;
	@%p31 bra 	$L__BB1_42;
	mad.lo.s32 	%r207, %r128, %r4, %r1;
	shl.b32 	%r53, %r128, 2;
	and.b32  	%r158, %r50, -4;
	neg.s32 	%r204, %r158;
	mov.b32 	%r206, 2;
	mul.wide.s32 	%rd122, %r128, 4;
	mov.u32 	%r205, %r4;
$L__BB1_40:
	add.s32 	%r159, %r206, -1;
	mul.wide.s32 	%rd119, %r207, 4;
	add.s64 	%rd120, %rd5, %rd119;
	ld.global.f32 	%f44, [%rd120];
	cvt.rn.f64.u32 	%fd52, %r159;
	cvt.f64.f32 	%fd53, %f96;
	cvt.f64.f32 	%fd54, %f44;
	fma.rn.f64 	%fd55, %fd53, %fd52, %fd54;
	add.s32 	%r160, %r206, 3;
	cvt.rn.f64.u32 	%fd56, %r206;
	div.rn.f64 	%fd57, %fd55, %fd56;
	cvt.rn.f32.f64 	%f45, %fd57;
	add.s64 	%rd121, %rd4, %rd119;
	st.global.f32 	[%rd121], %f45;
	add.s64 	%rd123, %rd120, %rd122;
	ld.global.f32 	%f46, [%rd123];
	cvt.f64.f32 	%fd58, %f45;
	cvt.f64.f32 	%fd59, %f46;
	fma.rn.f64 	%fd60, %fd58, %fd56, %fd59;
	add.s32 	%r161, %r206, 1;
	cvt.rn.f64.u32 	%fd61, %r161;
	div.rn.f64 	%fd62, %fd60, %fd61;
	cvt.rn.f32.f64 	%f47, %fd62;
	add.s64 	%rd124, %rd121, %rd122;
	st.global.f32 	[%rd124], %f47;
	add.s64 	%rd125, %rd123, %rd122;
	ld.global.f32 	%f48, [%rd125];
	cvt.f64.f32 	%fd63, %f47;
	cvt.f64.f32 	%fd64, %f48;
	fma.rn.f64 	%fd65, %fd63, %fd61, %fd64;
	add.s32 	%r162, %r206, 2;
	cvt.rn.f64.u32 	%fd66, %r162;
	div.rn.f64 	%fd67, %fd65, %fd66;
	cvt.rn.f32.f64 	%f49, %fd67;
	add.s64 	%rd126, %rd124, %rd122;
	st.global.f32 	[%rd126], %f49;
	add.s64 	%rd127, %rd125, %rd122;
	ld.global.f32 	%f50, [%rd127];
	cvt.f64.f32 	%fd68, %f49;
	cvt.f64.f32 	%fd69, %f50;
	fma.rn.f64 	%fd70, %fd68, %fd66, %fd69;
	cvt.rn.f64.u32 	%fd71, %r160;
	div.rn.f64 	%fd72, %fd70, %fd71;
	cvt.rn.f32.f64 	%f96, %fd72;
	add.s64 	%rd128, %rd126, %rd122;
	st.global.f32 	[%rd128], %f96;
	add.s32 	%r207, %r207, %r53;
	add.s32 	%r206, %r206, 4;
	add.s32 	%r205, %r205, 4;
	add.s32 	%r204, %r204, 4;
	setp.eq.s32 	%p32, %r204, 0;
	@%p32 bra 	$L__BB1_41;
	bra.uni 	$L__BB1_40;
$L__BB1_41:
	add.s32 	%r199, %r206, -1;
$L__BB1_42:
	setp.eq.s32 	%p33, %r51, 0;
	@%p33 bra 	$L__BB1_45;
	mad.lo.s32 	%r198, %r205, %r128, %r1;
	neg.s32 	%r197, %r51;
$L__BB1_44:
	.pragma "nounroll";
	add.s32 	%r63, %r199, 1;
	mul.wide.s32 	%rd129, %r198, 4;
	add.s64 	%rd130, %rd5, %rd129;
	ld.global.f32 	%f51, [%rd130];
	cvt.rn.f64.u32 	%fd73, %r199;
	cvt.f64.f32 	%fd74, %f96;
	cvt.f64.f32 	%fd75, %f51;
	fma.rn.f64 	%fd76, %fd74, %fd73, %fd75;
	cvt.rn.f64.u32 	%fd77, %r63;
	div.rn.f64 	%fd78, %fd76, %fd77;
	cvt.rn.f32.f64 	%f96, %fd78;
	add.s64 	%rd131, %rd4, %rd129;
	st.global.f32 	[%rd131], %f96;
	add.s32 	%r198, %r198, %r128;
	add.s32 	%r197, %r197, 1;
	setp.ne.s32 	%p34, %r197, 0;
	mov.u32 	%r199, %r63;
	@%p34 bra 	$L__BB1_44;
$L__BB1_45:
	setp.ge.s32 	%p35, %r6, %r129;
	@%p35 bra 	$L__BB1_52;
	sub.s32 	%r163, %r129, %r49;
	and.b32  	%r66, %r163, 3;
	setp.eq.s32 	%p36, %r66, 0;
	mov.u32 	%r203, %r49;
	@%p36 bra 	$L__BB1_49;
	mad.lo.s32 	%r201, %r128, %r49, %r1;
	neg.s32 	%r200, %r66;
	mov.u32 	%r203, %r49;
$L__BB1_48:
	.pragma "nounroll";
	mul.wide.s32 	%rd132, %r201, 4;
	add.s64 	%rd133, %rd5, %rd132;
	ld.global.f32 	%f52, [%rd133];
	mul.f32 	%f53, %f7, %f52;
	fma.rn.f32 	%f96, %f8, %f96, %f53;
	add.s64 	%rd134, %rd4, %rd132;
	st.global.f32 	[%rd134], %f96;
	add.s32 	%r203, %r203, 1;
	add.s32 	%r201, %r201, %r128;
	add.s32 	%r200, %r200, 1;
	setp.ne.s32 	%p37, %r200, 0;
	@%p37 bra 	$L__BB1_48;
$L__BB1_49:
	sub.s32 	%r164, %r49, %r129;
	setp.gt.u32 	%p38, %r164, -4;
	@%p38 bra 	$L__BB1_52;
	sub.s32 	%r209, %r203, %r129;
	mad.lo.s32 	%r208, %r203, %r128, %r1;
	shl.b32 	%r78, %r128, 2;
	mul.wide.s32 	%rd138, %r128, 4;
$L__BB1_51:
	mul.wide.s32 	%rd135, %r208, 4;
	add.s64 	%rd136, %rd5, %rd135;
	ld.global.f32 	%f54, [%rd136];
	mul.f32 	%f55, %f7, %f54;
	fma.rn.f32 	%f56, %f8, %f96, %f55;
	add.s64 	%rd137, %rd4, %rd135;
	st.global.f32 	[%rd137], %f56;
	add.s64 	%rd139, %rd136, %rd138;
	ld.global.f32 	%f57, [%rd139];
	mul.f32 	%f58, %f7, %f57;
	fma.rn.f32 	%f59, %f8, %f56, %f58;
	add.s64 	%rd140, %rd137, %rd138;
	st.global.f32 	[%rd140], %f59;
	add.s64 	%rd141, %rd139, %rd138;
	ld.global.f32 	%f60, [%rd141];
	mul.f32 	%f61, %f7, %f60;
	fma.rn.f32 	%f62, %f8, %f59, %f61;
	add.s64 	%rd142, %rd140, %rd138;
	st.global.f32 	[%rd142], %f62;
	add.s64 	%rd143, %rd141, %rd138;
	ld.global.f32 	%f63, [%rd143];
	mul.f32 	%f64, %f7, %f63;
	fma.rn.f32 	%f96, %f8, %f62, %f64;
	add.s64 	%rd144, %rd142, %rd138;
	st.global.f32 	[%rd144], %f96;
	add.s32 	%r209, %r209, 4;
	add.s32 	%r208, %r208, %r78;
	setp.ne.s32 	%p39, %r209, 0;
	@%p39 bra 	$L__BB1_51;
$L__BB1_52:
	add.s32 	%r216, %r6, -1;
	min.s32 	%r92, %r216, %r129;
	setp.lt.s32 	%p40, %r92, 1;
	@%p40 bra 	$L__BB1_64;
	and.b32  	%r93, %r92, 7;
	setp.lt.u32 	%p41, %r92, 8;
	mov.b32 	%r210, 0;
	@%p41 bra 	$L__BB1_56;
	and.b32  	%r210, %r92, 2147483640;
	neg.s32 	%r218, %r210;
	shl.b32 	%r96, %r128, 3;
	mul.wide.s32 	%rd148, %r128, 4;
	mov.u32 	%r217, %r1;
$L__BB1_55:
	.pragma "nounroll";
	mul.wide.s32 	%rd145, %r217, 4;
	add.s64 	%rd146, %rd4, %rd145;
	mov.b32 	%r166, 2147483647;
	st.global.u32 	[%rd146], %r166;
	add.s64 	%rd147, %rd3, %rd145;
	st.global.u32 	[%rd147], %r166;
	add.s64 	%rd149, %rd146, %rd148;
	st.global.u32 	[%rd149], %r166;
	add.s64 	%rd150, %rd147, %rd148;
	st.global.u32 	[%rd150], %r166;
	add.s64 	%rd151, %rd149, %rd148;
	st.global.u32 	[%rd151], %r166;
	add.s64 	%rd152, %rd150, %rd148;
	st.global.u32 	[%rd152], %r166;
	add.s64 	%rd153, %rd151, %rd148;
	st.global.u32 	[%rd153], %r166;
	add.s64 	%rd154, %rd152, %rd148;
	st.global.u32 	[%rd154], %r166;
	add.s64 	%rd155, %rd153, %rd148;
	st.global.u32 	[%rd155], %r166;
	add.s64 	%rd156, %rd154, %rd148;
	st.global.u32 	[%rd156], %r166;
	add.s64 	%rd157, %rd155, %rd148;
	st.global.u32 	[%rd157], %r166;
	add.s64 	%rd158, %rd156, %rd148;
	st.global.u32 	[%rd158], %r166;
	add.s64 	%rd159, %rd157, %rd148;
	st.global.u32 	[%rd159], %r166;
	add.s64 	%rd160, %rd158, %rd148;
	st.global.u32 	[%rd160], %r166;
	add.s64 	%rd161, %rd159, %rd148;
	st.global.u32 	[%rd161], %r166;
	add.s64 	%rd162, %rd160, %rd148;
	st.global.u32 	[%rd162], %r166;
	add.s32 	%r218, %r218, 8;
	add.s32 	%r217, %r217, %r96;
	setp.eq.s32 	%p42, %r218, 0;
	@%p42 bra 	$L__BB1_56;
	bra.uni 	$L__BB1_55;
$L__BB1_56:
	setp.eq.s32 	%p43, %r93, 0;
	@%p43 bra 	$L__BB1_64;
	and.b32  	%r98, %r92, 3;
	setp.lt.u32 	%p44, %r93, 4;
	@%p44 bra 	$L__BB1_59;
	mad.lo.s32 	%r167, %r210, %r128, %r1;
	mul.wide.s32 	%rd163, %r167, 4;
	add.s64 	%rd164, %rd4, %rd163;
	mov.b32 	%r168, 2147483647;
	st.global.u32 	[%rd164], %r168;
	add.s64 	%rd165, %rd3, %rd163;
	st.global.u32 	[%rd165], %r168;
	mul.wide.s32 	%rd166, %r128, 4;
	add.s64 	%rd167, %rd164, %rd166;
	st.global.u32 	[%rd167], %r168;
	add.s64 	%rd168, %rd165, %rd166;
	st.global.u32 	[%rd168], %r168;
	add.s64 	%rd169, %rd167, %rd166;
	st.global.u32 	[%rd169], %r168;
	add.s64 	%rd170, %rd168, %rd166;
	st.global.u32 	[%rd170], %r168;
	add.s64 	%rd171, %rd169, %rd166;
	st.global.u32 	[%rd171], %r168;
	add.s64 	%rd172, %rd170, %rd166;
	st.global.u32 	[%rd172], %r168;
	add.s32 	%r210, %r210, 4;
$L__BB1_59:
	setp.eq.s32 	%p45, %r98, 0;
	@%p45 bra 	$L__BB1_64;
	setp.eq.s32 	%p46, %r98, 1;
	@%p46 bra 	$L__BB1_62;
	mad.lo.s32 	%r169, %r210, %r128, %r1;
	mul.wide.s32 	%rd173, %r169, 4;
	add.s64 	%rd174, %rd4, %rd173;
	mov.b32 	%r170, 2147483647;
	st.global.u32 	[%rd174], %r170;
	add.s64 	%rd175, %rd3, %rd173;
	st.global.u32 	[%rd175], %r170;
	mul.wide.s32 	%rd176, %r128, 4;
	add.s64 	%rd177, %rd174, %rd176;
	st.global.u32 	[%rd177], %r170;
	add.s64 	%rd178, %rd175, %rd176;
	st.global.u32 	[%rd178], %r170;
	add.s32 	%r210, %r210, 2;
$L__BB1_62:
	and.b32  	%r171, %r92, 1;
	setp.eq.b32 	%p47, %r171, 1;
	not.pred 	%p48, %p47;
	@%p48 bra 	$L__BB1_64;
	mad.lo.s32 	%r172, %r210, %r128, %r1;
	mul.wide.s32 	%rd179, %r172, 4;
	add.s64 	%rd180, %rd4, %rd179;
	mov.b32 	%r173, 2147483647;
	st.global.u32 	[%rd180], %r173;
	add.s64 	%rd181, %rd3, %rd179;
	st.global.u32 	[%rd181], %r173;
$L__BB1_64:
	setp.gt.s32 	%p49, %r6, %r129;
	@%p49 bra 	$L__BB1_82;
	ld.param.u32 	%r180, [vwmacd_many_series_one_param_time_major_f32_param_5];
	xor.b32  	%r174, %r129, 2;
	add.s32 	%r103, %r4, %r180;
	sub.s32 	%r175, %r174, %r103;
	and.b32  	%r104, %r175, 3;
	setp.eq.s32 	%p50, %r104, 0;
	@%p50 bra 	$L__BB1_71;
	mad.lo.s32 	%r214, %r128, %r216, %r1;
	neg.s32 	%r213, %r104;
	mov.u32 	%r215, %r103;
$L__BB1_67:
	.pragma "nounroll";
	cvt.s64.s32 	%rd6, %r214;
	mul.wide.s32 	%rd182, %r214, 4;
	add.s64 	%rd183, %rd5, %rd182;
	ld.global.f32 	%f22, [%rd183];
	abs.f32 	%f66, %f22;
	setp.nan.f32 	%p51, %f66, %f66;
	mov.f32 	%f101, 0f7FFFFFFF;
	@%p51 bra 	$L__BB1_69;
	shl.b64 	%rd184, %rd6, 2;
	add.s64 	%rd185, %rd4, %rd184;
	ld.global.f32 	%f67, [%rd185];
	abs.f32 	%f68, %f67;
	setp.num.f32 	%p52, %f68, %f68;
	sub.f32 	%f69, %f22, %f67;
	selp.f32 	%f101, %f69, 0f7FFFFFFF, %p52;
$L__BB1_69:
	add.s64 	%rd187, %rd3, %rd182;
	st.global.f32 	[%rd187], %f101;
	add.s32 	%r215, %r215, 1;
	add.s32 	%r214, %r214, %r128;
	add.s32 	%r213, %r213, 1;
	setp.ne.s32 	%p53, %r213, 0;
	@%p53 bra 	$L__BB1_67;
	add.s32 	%r216, %r215, -2;
$L__BB1_71:
	sub.s32 	%r176, %r129, %r103;
	add.s32 	%r177, %r176, 1;
	setp.lt.u32 	%p54, %r177, 3;
	@%p54 bra 	$L__BB1_82;
	mad.lo.s32 	%r219, %r216, %r128, %r1;
	shl.b32 	%r116, %r128, 2;
	mul.wide.s32 	%rd10, %r128, 4;
$L__BB1_73:
	mul.wide.s32 	%rd188, %r219, 4;
	add.s64 	%rd7, %rd5, %rd188;
	ld.global.f32 	%f25, [%rd7];
	add.s64 	%rd8, %rd4, %rd188;
	abs.f32 	%f71, %f25;
	setp.nan.f32 	%p55, %f71, %f71;
	mov.f32 	%f102, 0f7FFFFFFF;
	@%p55 bra 	$L__BB1_75;
	ld.global.f32 	%f72, [%rd8];
	abs.f32 	%f73, %f72;
	setp.num.f32 	%p56, %f73, %f73;
	sub.f32 	%f74, %f25, %f72;
	selp.f32 	%f102, %f74, 0f7FFFFFFF, %p56;
$L__BB1_75:
	add.s64 	%rd9, %rd3, %rd188;
	st.global.f32 	[%rd9], %f102;
	add.s64 	%rd11, %rd7, %rd10;
	ld.global.f32 	%f28, [%rd11];
	add.s64 	%rd12, %rd8, %rd10;
	abs.f32 	%f76, %f28;
	setp.nan.f32 	%p57, %f76, %f76;
	mov.f32 	%f103, 0f7FFFFFFF;
	@%p57 bra 	$L__BB1_77;
	ld.global.f32 	%f77, [%rd12];
	abs.f32 	%f78, %f77;
	setp.num.f32 	%p58, %f78, %f78;
	sub.f32 	%f79, %f28, %f77;
	selp.f32 	%f103, %f79, 0f7FFFFFFF, %p58;
$L__BB1_77:
	add.s64 	%rd13, %rd9, %rd10;
	st.global.f32 	[%rd13], %f103;
	add.s64 	%rd14, %rd11, %rd10;
	ld.global.f32 	%f31, [%rd14];
	add.s64 	%rd15, %rd12, %rd10;
	abs.f32 	%f81, %f31;
	setp.nan.f32 	%p59, %f81, %f81;
	mov.f32 	%f104, 0f7FFFFFFF;
	@%p59 bra 	$L__BB1_79;
	ld.global.f32 	%f82, [%rd15];
	abs.f32 	%f83, %f82;
	setp.num.f32 	%p60, %f83, %f83;
	sub.f32 	%f84, %f31, %f82;
	selp.f32 	%f104, %f84, 0f7FFFFFFF, %p60;
$L__BB1_79:
	add.s64 	%rd16, %rd13, %rd10;
	st.global.f32 	[%rd16], %f104;
	add.s64 	%rd190, %rd14, %rd10;
	ld.global.f32 	%f34, [%rd190];
	abs.f32 	%f86, %f34;
	setp.nan.f32 	%p61, %f86, %f86;
	mov.f32 	%f105, 0f7FFFFFFF;
	@%p61 bra 	$L__BB1_81;
	add.s64 	%rd191, %rd15, %rd10;
	ld.global.f32 	%f87, [%rd191];
	abs.f32 	%f88, %f87;
	setp.num.f32 	%p62, %f88, %f88;
	sub.f32 	%f89, %f34, %f87;
	selp.f32 	%f105, %f89, 0f7FFFFFFF, %p62;
$L__BB1_81:
	add.s64 	%rd192, %rd16, %rd10;
	st.global.f32 	[%rd192], %f105;
	add.s32 	%r216, %r216, 4;
	add.s32 	%r219, %r219, %r116;
	setp.lt.s32 	%p63, %r216, %r129;
	@%p63 bra 	$L__BB1_73;
$L__BB1_82:
	ret;

}


// ===== COMPILED SASS (sm_100) =====

	.target	sm_100

	.elftype	@"ET_EXEC"


//--------------------- .note.nv.tkinfo           --------------------------
	.section	.note.nv.tkinfo,"",@"SHT_NOTE"
	.sectionflags	@"SHF_NOTE_NV_TKINFO"
	.tkinfo
        /*0018*/ 	.word	0x00000002
        /*0030*/ 	.string	""
        /*0030*/ 	.string	"ptxas"
        /*0030*/ 	.string	"Cuda compilation tools, release 13.0, V13.0.88"
        /*0030*/ 	.string	"Build cuda_13.0.r13.0/compiler.36424714_0"
        /*0030*/ 	.string	"-arch sm_100 -m 64 "



//--------------------- .note.nv.cuinfo           --------------------------
	.section	.note.nv.cuinfo,"",@"SHT_NOTE"
	.sectionflags	@"SHF_NOTE_NV_CUINFO"
        /*0018*/ 	.short	0x0002
        /*001a*/ 	.short	0x0064
        /*001c*/ 	.short	0x0082
	.zero		2


//--------------------- .nv.info                  --------------------------
	.section	.nv.info,"",@"SHT_CUDA_INFO"
	.align	4


	//----- nvinfo : EIATTR_REGCOUNT
	.align		4
        /*0000*/ 	.byte	0x04, 0x2f
        /*0002*/ 	.short	(.L_1 - .L_0)
	.align		4
.L_0:
        /*0004*/ 	.word	index@(vwmacd_batch_f32)
        /*0008*/ 	.word	0x0000002c


	//----- nvinfo : EIATTR_FRAME_SIZE
	.align		4
.L_1:
        /*000c*/ 	.byte	0x04, 0x11
        /*000e*/ 	.short	(.L_3 - .L_2)
	.align		4
.L_2:
        /*0010*/ 	.word	index@($__internal_3_$__cuda_sm3x_div_rn_noftz_f32_slowpath)
        /*0014*/ 	.word	0x00000000


	//----- nvinfo : EIATTR_FRAME_SIZE
	.align		4
.L_3:
        /*0018*/ 	.byte	0x04, 0x11
        /*001a*/ 	.short	(.L_5 - .L_4)
	.align		4
.L_4:
        /*001c*/ 	.word	index@($__internal_2_$__cuda_sm20_div_rn_f64_full)
        /*0020*/ 	.word	0x00000000


	//----- nvinfo : EIATTR_FRAME_SIZE
	.align		4
.L_5:
        /*0024*/ 	.byte	0x04, 0x11
        /*0026*/ 	.short	(.L_7 - .L_6)
	.align		4
.L_6:
        /*0028*/ 	.word	index@(vwmacd_batch_f32)
        /*002c*/ 	.word	0x00000000


	//----- nvinfo : EIATTR_REGCOUNT
	.align		4
.L_7:
        /*0030*/ 	.byte	0x04, 0x2f
        /*0032*/ 	.short	(.L_9 - .L_8)
	.align		4
.L_8:
        /*0034*/ 	.word	index@(vwmacd_many_series_one_param_time_major_f32)
        /*0038*/ 	.word	0x0000002a


	//----- nvinfo : EIATTR_FRAME_SIZE
	.align		4
.L_9:
        /*003c*/ 	.byte	0x04, 0x11
        /*003e*/ 	.short	(.L_11 - .L_10)
	.align		4
.L_10:
        /*0040*/ 	.word	index@($__internal_1_$__cuda_sm3x_div_rn_noftz_f32_slowpath)
        /*0044*/ 	.word	0x00000000


	//----- nvinfo : EIATTR_FRAME_SIZE
	.align		4
.L_11:
        /*0048*/ 	.byte	0x04, 0x11
        /*004a*/ 	.short	(.L_13 - .L_12)
	.align		4
.L_12:
        /*004c*/ 	.word	index@($__internal_0_$__cuda_sm20_div_rn_f64_full)
        /*0050*/ 	.word	0x00000000


	//----- nvinfo : EIATTR_FRAME_SIZE
	.align		4
.L_13:
        /*0054*/ 	.byte	0x04, 0x11
        /*0056*/ 	.short	(.L_15 - .L_14)
	.align		4
.L_14:
        /*0058*/ 	.word	index@(vwmacd_many_series_one_param_time_major_f32)
        /*005c*/ 	.word	0x00000000


	//----- nvinfo : EIATTR_MIN_STACK_SIZE
	.align		4
.L_15:
        /*0060*/ 	.byte	0x04, 0x12
        /*0062*/ 	.short	(.L_17 - .L_16)
	.align		4
.L_16:
        /*0064*/ 	.word	index@(vwmacd_many_series_one_param_time_major_f32)
        /*0068*/ 	.word	0x00000000


	//----- nvinfo : EIATTR_MIN_STACK_SIZE
	.align		4
.L_17:
        /*006c*/ 	.byte	0x04, 0x12
        /*006e*/ 	.short	(.L_19 - .L_18)
	.align		4
.L_18:
        /*0070*/ 	.word	index@(vwmacd_batch_f32)
        /*0074*/ 	.word	0x00000000
.L_19:


//--------------------- .nv.compat                --------------------------
	.section	.nv.compat,"",@"SHT_CUDA_COMPAT_INFO"
	.align	4
        /*0000*/ 	.byte	0x02, 0x09, 0x00, 0x00, 0x02, 0x02, 0x01, 0x00, 0x02, 0x05, 0x05, 0x00, 0x03, 0x07, 0x01, 0x01
        /*0010*/ 	.byte	0x02, 0x03, 0x00, 0x00, 0x02, 0x06, 0x01, 0x00, 0x04, 0x0b, 0x08, 0x00, 0x01, 0x00, 0x00, 0x00
        /*0020*/ 	.byte	0x00, 0x00, 0x00, 0x00


//--------------------- .nv.info.vwmacd_many_series_one_param_time_major_f32 --------------------------
	.section	.nv.info.vwmacd_many_series_one_param_time_major_f32,"",@"SHT_CUDA_INFO"
	.sectionflags	@""
	.align	4


	//----- nvinfo : EIATTR_CUDA_API_VERSION
	.align		4
        /*0000*/ 	.byte	0x04, 0x37
        /*0002*/ 	.short	(.L_21 - .L_20)
.L_20:
        /*0004*/ 	.word	0x00000082


	//----- nvinfo : EIATTR_KPARAM_INFO
	.align		4
.L_21:
        /*0008*/ 	.byte	0x04, 0x17
        /*000a*/ 	.short	(.L_23 - .L_22)
.L_22:
        /*000c*/ 	.word	0x00000000
        /*0010*/ 	.short	0x000a
        /*0012*/ 	.short	0x0040
        /*0014*/ 	.byte	0x00, 0xf5, 0x21, 0x00


	//----- nvinfo : EIATTR_KPARAM_INFO
	.align		4
.L_23:
        /*0018*/ 	.byte	0x04, 0x17
        /*001a*/ 	.short	(.L_25 - .L_24)
.L_24:
        /*001c*/ 	.word	0x00000000
        /*0020*/ 	.short	0x0009
        /*0022*/ 	.short	0x0038
        /*0024*/ 	.byte	0x00, 0xf5, 0x21, 0x00


	//----- nvinfo : EIATTR_KPARAM_INFO
	.align		4
.L_25:
        /*0028*/ 	.byte	0x04, 0x17
        /*002a*/ 	.short	(.L_27 - .L_26)
.L_26:
        /*002c*/ 	.word	0x00000000
        /*0030*/ 	.short	0x0008
        /*0032*/ 	.short	0x0030
        /*0034*/ 	.byte	0x00, 0xf5, 0x21, 0x00


	//----- nvinfo : EIATTR_KPARAM_INFO
	.align		4
.L_27:
        /*0038*/ 	.byte	0x04, 0x17
        /*003a*/ 	.short	(.L_29 - .L_28)
.L_28:
        /*003c*/ 	.word	0x00000000
        /*0040*/ 	.short	0x0007
        /*0042*/ 	.short	0x0028
        /*0044*/ 	.byte	0x00, 0xf0, 0x11, 0x00


	//----- nvinfo : EIATTR_KPARAM_INFO
	.align		4
.L_29:
        /*0048*/ 	.byte	0x04, 0x17
        /*004a*/ 	.short	(.L_31 - .L_30)
.L_30:
        /*004c*/ 	.word	0x00000000
        /*0050*/ 	.short	0x0006
        /*0052*/ 	.short	0x0024
        /*0054*/ 	.byte	0x00, 0xf0, 0x11, 0x00


	//----- nvinfo : EIATTR_KPARAM_INFO
	.align		4
.L_31:
        /*0058*/ 	.byte	0x04, 0x17
        /*005a*/ 	.short	(.L_33 - .L_32)
.L_32:
        /*005c*/ 	.word	0x00000000
        /*0060*/ 	.short	0x0005
        /*0062*/ 	.short	0x0020
        /*0064*/ 	.byte	0x00, 0xf0, 0x11, 0x00


	//----- nvinfo : EIATTR_KPARAM_INFO
	.align		4
.L_33:
        /*0068*/ 	.byte	0x04, 0x17
        /*006a*/ 	.short	(.L_35 - .L_34)
.L_34:
        /*006c*/ 	.word	0x00000000
        /*0070*/ 	.short	0x0004
        /*0072*/ 	.short	0x001c
        /*0074*/ 	.byte	0x00, 0xf0, 0x11, 0x00


	//----- nvinfo : EIATTR_KPARAM_INFO
	.align		4
.L_35:
        /*0078*/ 	.byte	0x04, 0x17
        /*007a*/ 	.short	(.L_37 - .L_36)
.L_36:
        /*007c*/ 	.word	0x00000000
        /*0080*/ 	.short	0x0003
        /*0082*/ 	.short	0x0018
        /*0084*/ 	.byte	0x00, 0xf0, 0x11, 0x00


	//----- nvinfo : EIATTR_KPARAM_INFO
	.align		4
.L_37:
        /*0088*/ 	.byte	0x04, 0x17
        /*008a*/ 	.short	(.L_39 - .L_38)
.L_38:
        /*008c*/ 	.word	0x00000000
        /*0090*/ 	.short	0x0002
        /*0092*/ 	.short	0x0010
        /*0094*/ 	.byte	0x00, 0xf5, 0x21, 0x00


	//----- nvinfo : EIATTR_KPARAM_INFO
	.align		4
.L_39:
        /*0098*/ 	.byte	0x04, 0x17
        /*009a*/ 	.short	(.L_41 - .L_40)
.L_40:
        /*009c*/ 	.word	0x00000000
        /*00a0*/ 	.short	0x0001
        /*00a2*/ 	.short	0x0008
        /*00a4*/ 	.byte	0x00, 0xf5, 0x21, 0x00


	//----- nvinfo : EIATTR_KPARAM_INFO
	.align		4
.L_41:
        /*00a8*/ 	.byte	0x04, 0x17
        /*00aa*/ 	.short	(.L_43 - .L_42)
.L_42:
        /*00ac*/ 	.word	0x00000000
        /*00b0*/ 	.short	0x0000
        /*00b2*/ 	.short	0x0000
        /*00b4*/ 	.byte	0x00, 0xf5, 0x21, 0x00


	//----- nvinfo : EIATTR_SPARSE_MMA_MASK
	.align		4
.L_43:
        /*00b8*/ 	.byte	0x03, 0x50
        /*00ba*/ 	.short	0x0000


	//----- nvinfo : EIATTR_MAXREG_COUNT
	.align		4
        /*00bc*/ 	.byte	0x03, 0x1b
        /*00be*/ 	.short	0x00ff


	//----- nvinfo : EIATTR_MERCURY_ISA_VERSION
	.align		4
        /*00c0*/ 	.byte	0x03, 0x5f
        /*00c2*/ 	.short	0x0101


	//----- nvinfo : EIATTR_VRC_CTA_INIT_COUNT
	.align		4
        /*00c4*/ 	.byte	0x02, 0x4a
	.zero		1
	.zero		1


	//----- nvinfo : EIATTR_EXIT_INSTR_OFFSETS
	.align		4
        /*00c8*/ 	.byte	0x04, 0x1c
        /*00ca*/ 	.short	(.L_45 - .L_44)


	//   ....[0]....
.L_44:
        /*00cc*/ 	.word	0x00000080


	//   ....[1]....
        /*00d0*/ 	.word	0x000036e0


	//   ....[2]....
        /*00d4*/ 	.word	0x00003970


	//   ....[3]....
        /*00d8*/ 	.word	0x00003ce0


	//----- nvinfo : EIATTR_CRS_STACK_SIZE
	.align		4
.L_45:
        /*00dc*/ 	.byte	0x04, 0x1e
        /*00de*/ 	.short	(.L_47 - .L_46)
.L_46:
        /*00e0*/ 	.word	0x00000000


	//----- nvinfo : EIATTR_CBANK_PARAM_SIZE
	.align		4
.L_47:
        /*00e4*/ 	.byte	0x03, 0x19
        /*00e6*/ 	.short	0x0048


	//----- nvinfo : EIATTR_PARAM_CBANK
	.align		4
        /*00e8*/ 	.byte	0x04, 0x0a
        /*00ea*/ 	.short	(.L_49 - .L_48)
	.align		4
.L_48:
        /*00ec*/ 	.word	index@(.nv.constant0.vwmacd_many_series_one_param_time_major_f32)
        /*00f0*/ 	.short	0x0380
        /*00f2*/ 	.short	0x0048


	//----- nvinfo : EIATTR_SW_WAR
	.align		4
.L_49:
        /*00f4*/ 	.byte	0x04, 0x36
        /*00f6*/ 	.short	(.L_51 - .L_50)
.L_50:
        /*00f8*/ 	.word	0x00000008
.L_51:


//--------------------- .nv.info.vwmacd_batch_f32 --------------------------
	.section	.nv.info.vwmacd_batch_f32,"",@"SHT_CUDA_INFO"
	.sectionflags	@""
	.align	4


	//----- nvinfo : EIATTR_CUDA_API_VERSION
	.align		4
        /*0000*/ 	.byte	0x04, 0x37
        /*0002*/ 	.short	(.L_53 - .L_52)
.L_52:
        /*0004*/ 	.word	0x00000082


	//----- nvinfo : EIATTR_KPARAM_INFO
	.align		4
.L_53:
        /*0008*/ 	.byte	0x04, 0x17
        /*000a*/ 	.short	(.L_55 - .L_54)
.L_54:
        /*000c*/ 	.word	0x00000000
        /*0010*/ 	.short	0x000a
        /*0012*/ 	.short	0x0048
        /*0014*/ 	.byte	0x00, 0xf5, 0x21, 0x00


	//----- nvinfo : EIATTR_KPARAM_INFO
	.align		4
.L_55:
        /*0018*/ 	.byte	0x04, 0x17
        /*001a*/ 	.short	(.L_57 - .L_56)
.L_56:
        /*001c*/ 	.word	0x00000000
        /*0020*/ 	.short	0x0009
        /*0022*/ 	.short	0x0040
        /*0024*/ 	.byte	0x00, 0xf5, 0x21, 0x00


	//----- nvinfo : EIATTR_KPARAM_INFO
	.align		4
.L_57:
        /*0028*/ 	.byte	0x04, 0x17
        /*002a*/ 	.short	(.L_59 - .L_58)
.L_58:
        /*002c*/ 	.word	0x00000000
        /*0030*/ 	.short	0x0008
        /*0032*/ 	.short	0x0038
        /*0034*/ 	.byte	0x00, 0xf5, 0x21, 0x00


	//----- nvinfo : EIATTR_KPARAM_INFO
	.align		4
.L_59:
        /*0038*/ 	.byte	0x04, 0x17
        /*003a*/ 	.short	(.L_61 - .L_60)
.L_60:
        /*003c*/ 	.word	0x00000000
        /*0040*/ 	.short	0x0007
        /*0042*/ 	.short	0x0030
        /*0044*/ 	.byte	0x00, 0xf0, 0x11, 0x00


	//----- nvinfo : EIATTR_KPARAM_INFO
	.align		4
.L_61:
        /*0048*/ 	.byte	0x04, 0x17
        /*004a*/ 	.short	(.L_63 - .L_62)
.L_62:
        /*004c*/ 	.word	0x00000000
        /*0050*/ 	.short	0x0006
        /*0052*/ 	.short	0x002c
        /*0054*/ 	.byte	0x00, 0xf0, 0x11, 0x00


	//----- nvinfo : EIATTR_KPARAM_INFO
	.align		4
.L_63:
        /*0058*/ 	.byte	0x04, 0x17
        /*005a*/ 	.short	(.L_65 - .L_64)
.L_64:
        /*005c*/ 	.word	0x00000000
        /*0060*/ 	.short	0x0005
        /*0062*/ 	.short	0x0028
        /*0064*/ 	.byte	0x00, 0xf0, 0x11, 0x00


	//----- nvinfo : EIATTR_KPARAM_INFO
	.align		4
.L_65:
        /*0068*/ 	.byte	0x04, 0x17
        /*006a*/ 	.short	(.L_67 - .L_66)
.L_66:
        /*006c*/ 	.word	0x00000000
        /*0070*/ 	.short	0x0004
        /*0072*/ 	.short	0x0020
        /*0074*/ 	.byte	0x00, 0xf5, 0x21, 0x00


	//----- nvinfo : EIATTR_KPARAM_INFO
	.align		4
.L_67:
        /*0078*/ 	.byte	0x04, 0x17
        /*007a*/ 	.short	(.L_69 - .L_68)
.L_68:
        /*007c*/ 	.word	0x00000000
        /*0080*/ 	.short	0x0003
        /*0082*/ 	.short	0x0018
        /*0084*/ 	.byte	0x00, 0xf5, 0x21, 0x00


	//----- nvinfo : EIATTR_KPARAM_INFO
	.align		4
.L_69:
        /*0088*/ 	.byte	0x04, 0x17
        /*008a*/ 	.short	(.L_71 - .L_70)
.L_70:
        /*008c*/ 	.word	0x00000000
        /*0090*/ 	.short	0x0002
        /*0092*/ 	.short	0x0010
        /*0094*/ 	.byte	0x00, 0xf5, 0x21, 0x00


	//----- nvinfo : EIATTR_KPARAM_INFO
	.align		4
.L_71:
        /*0098*/ 	.byte	0x04, 0x17
        /*009a*/ 	.short	(.L_73 - .L_72)
.L_72:
        /*009c*/ 	.word	0x00000000
        /*00a0*/ 	.short	0x0001
        /*00a2*/ 	.short	0x0008
        /*00a4*/ 	.byte	0x00, 0xf5, 0x21, 0x00


	//----- nvinfo : EIATTR_KPARAM_INFO
	.align		4
.L_73:
        /*00a8*/ 	.byte	0x04, 0x17
        /*00aa*/ 	.short	(.L_75 - .L_74)
.L_74:
        /*00ac*/ 	.word	0x00000000
        /*00b0*/ 	.short	0x0000
        /*00b2*/ 	.short	0x0000
        /*00b4*/ 	.byte	0x00, 0xf5, 0x21, 0x00


	//----- nvinfo : EIATTR_SPARSE_MMA_MASK
	.align		4
.L_75:
        /*00b8*/ 	.byte	0x03, 0x50
        /*00ba*/ 	.short	0x0000


	//----- nvinfo : EIATTR_MAXREG_COUNT
	.align		4
        /*00bc*/ 	.byte	0x03, 0x1b
        /*00be*/ 	.short	0x00ff


	//----- nvinfo : EIATTR_MERCURY_ISA_VERSION
	.align		4
        /*00c0*/ 	.byte	0x03, 0x5f
        /*00c2*/ 	.short	0x0101


	//----- nvinfo : EIATTR_VRC_CTA_INIT_COUNT
	.align		4
        /*00c4*/ 	.byte	0x02, 0x4a
	.zero		1
	.zero		1


	//----- nvinfo : EIATTR_EXIT_INSTR_OFFSETS
	.align		4
        /*00c8*/ 	.byte	0x04, 0x1c
        /*00ca*/ 	.short	(.L_77 - .L_76)


	//   ....[0]....
.L_76:
        /*00cc*/ 	.word	0x00000070


	//   ....[1]....
        /*00d0*/ 	.word	0x00003a80


	//   ....[2]....
        /*00d4*/ 	.word	0x00003ce0


	//   ....[3]....
        /*00d8*/ 	.word	0x00004060


	//----- nvinfo : EIATTR_CRS_STACK_SIZE
	.align		4
.L_77:
        /*00dc*/ 	.byte	0x04, 0x1e
        /*00de*/ 	.short	(.L_79 - .L_78)
.L_78:
        /*00e0*/ 	.word	0x00000000


	//----- nvinfo : EIATTR_CBANK_PARAM_SIZE
	.align		4
.L_79:
        /*00e4*/ 	.byte	0x03, 0x19
        /*00e6*/ 	.short	0x0050


	//----- nvinfo : EIATTR_PARAM_CBANK
	.align		4
        /*00e8*/ 	.byte	0x04, 0x0a
        /*00ea*/ 	.short	(.L_81 - .L_80)
	.align		4
.L_80:
        /*00ec*/ 	.word	index@(.nv.constant0.vwmacd_batch_f32)
        /*00f0*/ 	.short	0x0380
        /*00f2*/ 	.short	0x0050


	//----- nvinfo : EIATTR_SW_WAR
	.align		4
.L_81:
        /*00f4*/ 	.byte	0x04, 0x36
        /*00f6*/ 	.short	(.L_83 - .L_82)
.L_82:
        /*00f8*/ 	.word	0x00000008
.L_83:


//--------------------- .nv.callgraph             --------------------------
	.section	.nv.callgraph,"",@"SHT_CUDA_CALLGRAPH"
	.align	4
	.sectionentsize	8
	.align		4
        /*0000*/ 	.word	0x00000000
	.align		4
        /*0004*/ 	.word	0xffffffff
	.align		4
        /*0008*/ 	.word	0x00000000
	.align		4
        /*000c*/ 	.word	0xfffffffe
	.align		4
        /*0010*/ 	.word	0x00000000
	.align		4
        /*0014*/ 	.word	0xfffffffd
	.align		4
        /*0018*/ 	.word	0x00000000
	.align		4
        /*001c*/ 	.word	0xfffffffc


//--------------------- .text.vwmacd_many_series_one_param_time_major_f32 --------------------------
	.section	.text.vwmacd_many_series_one_param_time_major_f32,"ax",@progbits
	.align	128
        .global         vwmacd_many_series_one_param_time_major_f32
        .type           vwmacd_many_series_one_param_time_major_f32,@function
        .size           vwmacd_many_series_one_param_time_major_f32,(.L_x_179 - vwmacd_many_series_one_param_time_major_f32)
        .other          vwmacd_many_series_one_param_time_major_f32,@"STO_CUDA_ENTRY STV_DEFAULT"
vwmacd_many_series_one_param_time_major_f32:
.text.vwmacd_many_series_one_param_time_major_f32:
[----:B------:R-:W-:Y:S01]  /*0000*/  LDC R1, c[0x0][0x37c] ;  /* 0x0000df00ff017b82 */ /* 0x000fe20000000800 */
[----:B------:R-:W0:Y:S07]  /*0010*/  S2R R3, SR_TID.X ;  /* 0x0000000000037919 */ /* 0x000e2e0000002100 */
[----:B------:R-:W0:Y:S01]  /*0020*/  S2UR UR4, SR_CTAID.X ;  /* 0x00000000000479c3 */ /* 0x000e220000002500 */
[----:B------:R-:W1:Y:S07]  /*0030*/  LDCU UR5, c[0x0][0x3a4] ;  /* 0x00007480ff0577ac */ /* 0x000e6e0008000800 */
[----:B------:R-:W0:Y:S01]  /*0040*/  LDC R4, c[0x0][0x360] ;  /* 0x0000d800ff047b82 */ /* 0x000e220000000800 */
[----:B-1----:R-:W-:-:S02]  /*0050*/  IMAD.U32 R0, RZ, RZ, UR5 ;  /* 0x00000005ff007e24 */ /* 0x002fc4000f8e00ff */
[----:B0-----:R-:W-:-:S05]  /*0060*/  IMAD R4, R4, UR4, R3 ;  /* 0x0000000404047c24 */ /* 0x001fca000f8e0203 */
[----:B------:R-:W-:-:S13]  /*0070*/  ISETP.GE.AND P0, PT, R4, R0, PT ;  /* 0x000000000400720c */ /* 0x000fda0003f06270 */
[----:B------:R-:W-:Y:S05]  /*0080*/  @P0 EXIT ;  /* 0x000000000000094d */ /* 0x000fea0003800000 */
[----:B------:R-:W0:Y:S01]  /*0090*/  LDC.64 R12, c[0x0][0x390] ;  /* 0x0000e400ff0c7b82 */ /* 0x000e220000000a00 */
[----:B------:R-:W1:Y:S01]  /*00a0*/  LDCU.64 UR6, c[0x0][0x358] ;  /* 0x00006b00ff0677ac */ /* 0x000e620008000a00 */
[----:B------:R-:W2:Y:S06]  /*00b0*/  LDCU UR4, c[0x0][0x3a8] ;  /* 0x00007500ff0477ac */ /* 0x000eac0008000800 */
[----:B------:R-:W3:Y:S01]  /*00c0*/  LDC.64 R2, c[0x0][0x398] ;  /* 0x0000e600ff027b82 */ /* 0x000ee20000000a00 */
[----:B0-----:R-:W-:-:S05]  /*00d0*/  IMAD.WIDE R12, R4, 0x4, R12 ;  /* 0x00000004040c7825 */ /* 0x001fca00078e020c */
[----:B-1----:R-:W4:Y:S01]  /*00e0*/  LDG.E.CONSTANT R5, desc[UR6][R12.64] ;  /* 0x000000060c057981 */ /* 0x002f22000c1e9900 */
[----:B--2---:R-:W-:Y:S01]  /*00f0*/  IMAD.U32 R10, RZ, RZ, UR4 ;  /* 0x00000004ff0a7e24 */ /* 0x004fe2000f8e00ff */
[----:B---3--:R-:W-:-:S04]  /*0100*/  VIMNMX R6, PT, PT, R2, R3, !PT ;  /* 0x0000000302067248 */ /* 0x008fc80007fe0100 */
[----:B------:R-:W-:Y:S02]  /*0110*/  ISETP.GE.AND P0, PT, R10, 0x1, PT ;  /* 0x000000010a00780c */ /* 0x000fe40003f06270 */
[----:B----4-:R-:W-:-:S05]  /*0120*/  IADD3 R7, PT, PT, R5, R6, RZ ;  /* 0x0000000605077210 */ /* 0x010fca0007ffe0ff */
[----:B------:R-:W-:-:S06]  /*0130*/  VIADD R8, R7, 0xffffffff ;  /* 0xffffffff07087836 */ /* 0x000fcc0000000000 */
[----:B------:R-:W-:Y:S05]  /*0140*/  @!P0 BRA `(.L_x_0) ;  /* 0x0000000800188947 */ /* 0x000fea0003800000 */
[C---:B------:R-:W-:Y:S01]  /*0150*/  ISETP.GE.U32.AND P0, PT, R10.reuse, 0x8, PT ;  /* 0x000000080a00780c */ /* 0x040fe20003f06070 */
[----:B------:R-:W-:Y:S01]  /*0160*/  IMAD.MOV.U32 R11, RZ, RZ, RZ ;  /* 0x000000ffff0b7224 */ /* 0x000fe200078e00ff */
[----:B------:R-:W-:-:S04]  /*0170*/  LOP3.LUT R9, R10, 0x7, RZ, 0xc0, !PT ;  /* 0x000000070a097812 */ /* 0x000fc800078ec0ff */
[----:B------:R-:W-:-:S07]  /*0180*/  ISETP.NE.AND P1, PT, R9, RZ, PT ;  /* 0x000000ff0900720c */ /* 0x000fce0003f25270 */
[----:B------:R-:W-:Y:S06]  /*0190*/  @!P0 BRA `(.L_x_1) ;  /* 0x0000000000ec8947 */ /* 0x000fec0003800000 */
[----:B------:R-:W0:Y:S01]  /*01a0*/  LDC.64 R14, c[0x0][0x3c0] ;  /* 0x0000f000ff0e7b82 */ /* 0x000e220000000a00 */
[----:B------:R-:W-:Y:S02]  /*01b0*/  LOP3.LUT R11, R10, 0x7ffffff8, RZ, 0xc0, !PT ;  /* 0x7ffffff80a0b7812 */ /* 0x000fe400078ec0ff */
[----:B------:R-:W-:-:S03]  /*01c0*/  MOV R12, R4 ;  /* 0x00000004000c7202 */ /* 0x000fc60000000f00 */
[----:B------:R-:W-:-:S07]  /*01d0*/  IMAD.MOV R13, RZ, RZ, -R11 ;  /* 0x000000ffff0d7224 */ /* 0x000fce00078e0a0b */
.L_x_2:
[----:B-1----:R-:W1:Y:S01]  /*01e0*/  LDC.64 R30, c[0x0][0x3b0] ;  /* 0x0000ec00ff1e7b82 */ /* 0x002e620000000a00 */
[----:B0-----:R-:W-:Y:S01]  /*01f0*/  IMAD.WIDE R16, R12, 0x4, R14 ;  /* 0x000000040c107825 */ /* 0x001fe200078e020e */
[----:B------:R-:W-:-:S03]  /*0200*/  IADD3 R13, PT, PT, R13, 0x8, RZ ;  /* 0x000000080d0d7810 */ /* 0x000fc60007ffe0ff */
[----:B------:R-:W-:Y:S01]  /*0210*/  IMAD.MOV.U32 R26, RZ, RZ, 0x7fffffff ;  /* 0x7fffffffff1a7424 */ /* 0x000fe200078e00ff */
[----:B------:R-:W-:Y:S01]  /*0220*/  ISETP.NE.AND P0, PT, R13, RZ, PT ;  /* 0x000000ff0d00720c */ /* 0x000fe20003f05270 */
[----:B------:R-:W-:Y:S01]  /*0230*/  IMAD.WIDE R20, R0, 0x4, R16 ;  /* 0x0000000400147825 */ /* 0x000fe200078e0210 */
[----:B------:R-:W0:Y:S03]  /*0240*/  LDC.64 R28, c[0x0][0x3b8] ;  /* 0x0000ee00ff1c7b82 */ /* 0x000e260000000a00 */
[----:B-1----:R-:W-:-:S05]  /*0250*/  IMAD.WIDE R30, R12, 0x4, R30 ;  /* 0x000000040c1e7825 */ /* 0x002fca00078e021e */
[----:B------:R-:W-:Y:S01]  /*0260*/  STG.E desc[UR6][R30.64], R26 ;  /* 0x0000001a1e007986 */ /* 0x000fe2000c101906 */
[----:B------:R-:W-:-:S04]  /*0270*/  IMAD.WIDE R24, R0, 0x4, R30 ;  /* 0x0000000400187825 */ /* 0x000fc800078e021e */
[----:B0-----:R-:W-:-:S04]  /*0280*/  IMAD.WIDE R28, R12, 0x4, R28 ;  /* 0x000000040c1c7825 */ /* 0x001fc800078e021c */
[C---:B------:R-:W-:Y:S01]  /*0290*/  IMAD R12, R0.reuse, 0x8, R12 ;  /* 0x00000008000c7824 */ /* 0x040fe200078e020c */
[----:B------:R-:W-:Y:S01]  /*02a0*/  STG.E desc[UR6][R28.64], R26 ;  /* 0x0000001a1c007986 */ /* 0x000fe2000c101906 */
[----:B------:R-:W-:-:S03]  /*02b0*/  IMAD.WIDE R22, R0, 0x4, R28 ;  /* 0x0000000400167825 */ /* 0x000fc600078e021c */
[----:B------:R0:W-:Y:S01]  /*02c0*/  STG.E desc[UR6][R16.64], R26 ;  /* 0x0000001a10007986 */ /* 0x0001e2000c101906 */
[----:B------:R-:W-:-:S03]  /*02d0*/  IMAD.WIDE R18, R0, 0x4, R22 ;  /* 0x0000000400127825 */ /* 0x000fc600078e0216 */
[----:B------:R1:W-:Y:S04]  /*02e0*/  STG.E desc[UR6][R24.64], R26 ;  /* 0x0000001a18007986 */ /* 0x0003e8000c101906 */
[----:B------:R2:W-:Y:S01]  /*02f0*/  STG.E desc[UR6][R22.64], R26 ;  /* 0x0000001a16007986 */ /* 0x0005e2000c101906 */
[----:B0-----:R-:W-:-:S03]  /*0300*/  IMAD.WIDE R16, R0, 0x4, R20 ;  /* 0x0000000400107825 */ /* 0x001fc600078e0214 */
[----:B------:R0:W-:Y:S01]  /*0310*/  STG.E desc[UR6][R20.64], R26 ;  /* 0x0000001a14007986 */ /* 0x0001e2000c101906 */
[----:B-1----:R-:W-:-:S04]  /*0320*/  IMAD.WIDE R24, R0, 0x4, R24 ;  /* 0x0000000400187825 */ /* 0x002fc800078e0218 */
[C---:B--2---:R-:W-:Y:S01]  /*0330*/  IMAD.WIDE R22, R0.reuse, 0x4, R18 ;  /* 0x0000000400167825 */ /* 0x044fe200078e0212 */
[----:B------:R1:W-:Y:S03]  /*0340*/  STG.E desc[UR6][R24.64], R26 ;  /* 0x0000001a18007986 */ /* 0x0003e6000c101906 */
[C---:B0-----:R-:W-:Y:S01]  /*0350*/  IMAD.WIDE R20, R0.reuse, 0x4, R16 ;  /* 0x0000000400147825 */ /* 0x041fe200078e0210 */
[----:B------:R0:W-:Y:S04]  /*0360*/  STG.E desc[UR6][R18.64], R26 ;  /* 0x0000001a12007986 */ /* 0x0001e8000c101906 */
[----:B------:R2:W-:Y:S01]  /*0370*/  STG.E desc[UR6][R16.64], R26 ;  /* 0x0000001a10007986 */ /* 0x0005e2000c101906 */
[----:B-1----:R-:W-:-:S05]  /*0380*/  IMAD.WIDE R24, R0, 0x4, R24 ;  /* 0x0000000400187825 */ /* 0x002fca00078e0218 */
[----:B------:R1:W-:Y:S01]  /*0390*/  STG.E desc[UR6][R24.64], R26 ;  /* 0x0000001a18007986 */ /* 0x0003e2000c101906 */
[----:B0-----:R-:W-:-:S03]  /*03a0*/  IMAD.WIDE R18, R0, 0x4, R22 ;  /* 0x0000000400127825 */ /* 0x001fc600078e0216 */
[----:B------:R0:W-:Y:S01]  /*03b0*/  STG.E desc[UR6][R22.64], R26 ;  /* 0x0000001a16007986 */ /* 0x0001e2000c101906 */
[----:B--2---:R-:W-:-:S03]  /*03c0*/  IMAD.WIDE R16, R0, 0x4, R20 ;  /* 0x0000000400107825 */ /* 0x004fc600078e0214 */
[----:B------:R2:W-:Y:S01]  /*03d0*/  STG.E desc[UR6][R20.64], R26 ;  /* 0x0000001a14007986 */ /* 0x0005e2000c101906 */
[----:B-1----:R-:W-:-:S04]  /*03e0*/  IMAD.WIDE R24, R0, 0x4, R24 ;  /* 0x0000000400187825 */ /* 0x002fc800078e0218 */
[C---:B0-----:R-:W-:Y:S01]  /*03f0*/  IMAD.WIDE R22, R0.reuse, 0x4, R16 ;  /* 0x0000000400167825 */ /* 0x041fe200078e0210 */
[----:B------:R0:W-:Y:S03]  /*0400*/  STG.E desc[UR6][R24.64], R26 ;  /* 0x0000001a18007986 */ /* 0x0001e6000c101906 */
[C---:B--2---:R-:W-:Y:S01]  /*0410*/  IMAD.WIDE R20, R0.reuse, 0x4, R18 ;  /* 0x0000000400147825 */ /* 0x044fe200078e0212 */
[----:B------:R1:W-:Y:S04]  /*0420*/  STG.E desc[UR6][R18.64], R26 ;  /* 0x0000001a12007986 */ /* 0x0003e8000c101906 */
[----:B------:R2:W-:Y:S01]  /*0430*/  STG.E desc[UR6][R16.64], R26 ;  /* 0x0000001a10007986 */ /* 0x0005e2000c101906 */
[----:B0-----:R-:W-:-:S04]  /*0440*/  IMAD.WIDE R24, R0, 0x4, R24 ;  /* 0x0000000400187825 */ /* 0x001fc800078e0218 */
[C---:B-1----:R-:W-:Y:S01]  /*0450*/  IMAD.WIDE R18, R0.reuse, 0x4, R22 ;  /* 0x0000000400127825 */ /* 0x042fe200078e0216 */
        /* <DEDUP_REMOVED lines=10> */
[----:B0-----:R-:W-:-:S05]  /*0500*/  IMAD.WIDE R24, R0, 0x4, R24 ;  /* 0x0000000400187825 */ /* 0x001fca00078e0218 */
[----:B------:R1:W-:Y:S04]  /*0510*/  STG.E desc[UR6][R24.64], R26 ;  /* 0x0000001a18007986 */ /* 0x0003e8000c101906 */
[----:B------:R1:W-:Y:S04]  /*0520*/  STG.E desc[UR6][R20.64], R26 ;  /* 0x0000001a14007986 */ /* 0x0003e8000c101906 */
[----:B------:R1:W-:Y:S01]  /*0530*/  STG.E desc[UR6][R22.64], R26 ;  /* 0x0000001a16007986 */ /* 0x0003e2000c101906 */
[----:B------:R-:W-:Y:S05]  /*0540*/  @P0 BRA `(.L_x_2) ;  /* 0xfffffffc00240947 */ /* 0x000fea000383ffff */
.L_x_1:
[----:B------:R-:W-:Y:S05]  /*0550*/  @!P1 BRA `(.L_x_0) ;  /* 0x0000000400149947 */ /* 0x000fea0003800000 */
[----:B------:R-:W-:Y:S02]  /*0560*/  ISETP.GE.U32.AND P0, PT, R9, 0x4, PT ;  /* 0x000000040900780c */ /* 0x000fe40003f06070 */
[----:B------:R-:W-:-:S04]  /*0570*/  LOP3.LUT R32, R10, 0x3, RZ, 0xc0, !PT ;  /* 0x000000030a207812 */ /* 0x000fc800078ec0ff */
[----:B------:R-:W-:-:S07]  /*0580*/  ISETP.NE.AND P1, PT, R32, RZ, PT ;  /* 0x000000ff2000720c */ /* 0x000fce0003f25270 */
[----:B------:R-:W-:Y:S06]  /*0590*/  @!P0 BRA `(.L_x_3) ;  /* 0x0000000000788947 */ /* 0x000fec0003800000 */
[----:B-1----:R-:W0:Y:S01]  /*05a0*/  LDC.64 R22, c[0x0][0x3b0] ;  /* 0x0000ec00ff167b82 */ /* 0x002e220000000a00 */
[C---:B------:R-:W-:Y:S01]  /*05b0*/  IMAD R13, R11.reuse, R0, R4 ;  /* 0x000000000b0d7224 */ /* 0x040fe200078e0204 */
[----:B------:R-:W-:Y:S01]  /*05c0*/  IADD3 R11, PT, PT, R11, 0x4, RZ ;  /* 0x000000040b0b7810 */ /* 0x000fe20007ffe0ff */
[----:B------:R-:W-:-:S05]  /*05d0*/  IMAD.MOV.U32 R9, RZ, RZ, 0x7fffffff ;  /* 0x7fffffffff097424 */ /* 0x000fca00078e00ff */
[----:B------:R-:W1:Y:S08]  /*05e0*/  LDC.64 R20, c[0x0][0x3b8] ;  /* 0x0000ee00ff147b82 */ /* 0x000e700000000a00 */
[----:B------:R-:W2:Y:S01]  /*05f0*/  LDC.64 R24, c[0x0][0x3c0] ;  /* 0x0000f000ff187b82 */ /* 0x000ea20000000a00 */
[----:B0-----:R-:W-:-:S05]  /*0600*/  IMAD.WIDE R22, R13, 0x4, R22 ;  /* 0x000000040d167825 */ /* 0x001fca00078e0216 */
[----:B------:R0:W-:Y:S01]  /*0610*/  STG.E desc[UR6][R22.64], R9 ;  /* 0x0000000916007986 */ /* 0x0001e2000c101906 */
[----:B------:R-:W-:-:S04]  /*0620*/  IMAD.WIDE R26, R0, 0x4, R22 ;  /* 0x00000004001a7825 */ /* 0x000fc800078e0216 */
[----:B-1----:R-:W-:-:S04]  /*0630*/  IMAD.WIDE R20, R13, 0x4, R20 ;  /* 0x000000040d147825 */ /* 0x002fc800078e0214 */
[----:B------:R-:W-:Y:S01]  /*0640*/  IMAD.WIDE R28, R0, 0x4, R26 ;  /* 0x00000004001c7825 */ /* 0x000fe200078e021a */
[----:B------:R1:W-:Y:S03]  /*0650*/  STG.E desc[UR6][R20.64], R9 ;  /* 0x0000000914007986 */ /* 0x0003e6000c101906 */
[----:B--2---:R-:W-:-:S04]  /*0660*/  IMAD.WIDE R24, R13, 0x4, R24 ;  /* 0x000000040d187825 */ /* 0x004fc800078e0218 */
[C---:B------:R-:W-:Y:S01]  /*0670*/  IMAD.WIDE R12, R0.reuse, 0x4, R20 ;  /* 0x00000004000c7825 */ /* 0x040fe200078e0214 */
[----:B------:R2:W-:Y:S03]  /*0680*/  STG.E desc[UR6][R24.64], R9 ;  /* 0x0000000918007986 */ /* 0x0005e6000c101906 */
[C---:B------:R-:W-:Y:S01]  /*0690*/  IMAD.WIDE R14, R0.reuse, 0x4, R24 ;  /* 0x00000004000e7825 */ /* 0x040fe200078e0218 */
[----:B------:R2:W-:Y:S03]  /*06a0*/  STG.E desc[UR6][R26.64], R9 ;  /* 0x000000091a007986 */ /* 0x0005e6000c101906 */
[C---:B------:R-:W-:Y:S01]  /*06b0*/  IMAD.WIDE R16, R0.reuse, 0x4, R12 ;  /* 0x0000000400107825 */ /* 0x040fe200078e020c */
[----:B------:R2:W-:Y:S03]  /*06c0*/  STG.E desc[UR6][R12.64], R9 ;  /* 0x000000090c007986 */ /* 0x0005e6000c101906 */
[C---:B------:R-:W-:Y:S01]  /*06d0*/  IMAD.WIDE R18, R0.reuse, 0x4, R14 ;  /* 0x0000000400127825 */ /* 0x040fe200078e020e */
[----:B------:R2:W-:Y:S03]  /*06e0*/  STG.E desc[UR6][R14.64], R9 ;  /* 0x000000090e007986 */ /* 0x0005e6000c101906 */
[C---:B0-----:R-:W-:Y:S01]  /*06f0*/  IMAD.WIDE R22, R0.reuse, 0x4, R28 ;  /* 0x0000000400167825 */ /* 0x041fe200078e021c */
[----:B------:R2:W-:Y:S03]  /*0700*/  STG.E desc[UR6][R28.64], R9 ;  /* 0x000000091c007986 */ /* 0x0005e6000c101906 */
[C---:B------:R-:W-:Y:S01]  /*0710*/  IMAD.WIDE R30, R0.reuse, 0x4, R16 ;  /* 0x00000004001e7825 */ /* 0x040fe200078e0210 */
[----:B------:R2:W-:Y:S03]  /*0720*/  STG.E desc[UR6][R16.64], R9 ;  /* 0x0000000910007986 */ /* 0x0005e6000c101906 */
[----:B-1----:R-:W-:Y:S01]  /*0730*/  IMAD.WIDE R20, R0, 0x4, R18 ;  /* 0x0000000400147825 */ /* 0x002fe200078e0212 */
[----:B------:R2:W-:Y:S04]  /*0740*/  STG.E desc[UR6][R18.64], R9 ;  /* 0x0000000912007986 */ /* 0x0005e8000c101906 */
[----:B------:R2:W-:Y:S04]  /*0750*/  STG.E desc[UR6][R22.64], R9 ;  /* 0x0000000916007986 */ /* 0x0005e8000c101906 */
[----:B------:R2:W-:Y:S04]  /*0760*/  STG.E desc[UR6][R30.64], R9 ;  /* 0x000000091e007986 */ /* 0x0005e8000c101906 */
[----:B------:R2:W-:Y:S02]  /*0770*/  STG.E desc[UR6][R20.64], R9 ;  /* 0x0000000914007986 */ /* 0x0005e4000c101906 */
.L_x_3:
[----:B------:R-:W-:Y:S05]  /*0780*/  @!P1 BRA `(.L_x_0) ;  /* 0x0000000000889947 */ /* 0x000fea0003800000 */
[----:B------:R-:W-:Y:S02]  /*0790*/  ISETP.NE.AND P0, PT, R32, 0x1, PT ;  /* 0x000000012000780c */ /* 0x000fe40003f05270 */
[----:B--2---:R-:W-:-:S04]  /*07a0*/  LOP3.LUT R9, R10, 0x1, RZ, 0xc0, !PT ;  /* 0x000000010a097812 */ /* 0x004fc800078ec0ff */
[----:B------:R-:W-:-:S07]  /*07b0*/  ISETP.NE.U32.AND P1, PT, R9, 0x1, PT ;  /* 0x000000010900780c */ /* 0x000fce0003f25070 */
[----:B------:R-:W-:Y:S06]  /*07c0*/  @!P0 BRA `(.L_x_4) ;  /* 0x0000000000488947 */ /* 0x000fec0003800000 */
[----:B------:R-:W0:Y:S01]  /*07d0*/  LDC.64 R12, c[0x0][0x3b0] ;  /* 0x0000ec00ff0c7b82 */ /* 0x000e220000000a00 */
[C---:B------:R-:W-:Y:S02]  /*07e0*/  IMAD R9, R11.reuse, R0, R4 ;  /* 0x000000000b097224 */ /* 0x040fe400078e0204 */
[----:B-1----:R-:W-:Y:S02]  /*07f0*/  IMAD.MOV.U32 R25, RZ, RZ, 0x7fffffff ;  /* 0x7fffffffff197424 */ /* 0x002fe400078e00ff */
[----:B------:R-:W-:-:S03]  /*0800*/  VIADD R11, R11, 0x2 ;  /* 0x000000020b0b7836 */ /* 0x000fc60000000000 */
[----:B------:R-:W1:Y:S08]  /*0810*/  LDC.64 R14, c[0x0][0x3b8] ;  /* 0x0000ee00ff0e7b82 */ /* 0x000e700000000a00 */
[----:B------:R-:W2:Y:S01]  /*0820*/  LDC.64 R16, c[0x0][0x3c0] ;  /* 0x0000f000ff107b82 */ /* 0x000ea20000000a00 */
[----:B0-----:R-:W-:-:S05]  /*0830*/  IMAD.WIDE R12, R9, 0x4, R12 ;  /* 0x00000004090c7825 */ /* 0x001fca00078e020c */
[----:B------:R0:W-:Y:S01]  /*0840*/  STG.E desc[UR6][R12.64], R25 ;  /* 0x000000190c007986 */ /* 0x0001e2000c101906 */
[----:B------:R-:W-:-:S04]  /*0850*/  IMAD.WIDE R18, R0, 0x4, R12 ;  /* 0x0000000400127825 */ /* 0x000fc800078e020c */
[----:B-1----:R-:W-:-:S05]  /*0860*/  IMAD.WIDE R14, R9, 0x4, R14 ;  /* 0x00000004090e7825 */ /* 0x002fca00078e020e */
[----:B------:R0:W-:Y:S01]  /*0870*/  STG.E desc[UR6][R14.64], R25 ;  /* 0x000000190e007986 */ /* 0x0001e2000c101906 */
[----:B--2---:R-:W-:-:S04]  /*0880*/  IMAD.WIDE R16, R9, 0x4, R16 ;  /* 0x0000000409107825 */ /* 0x004fc800078e0210 */
[C---:B------:R-:W-:Y:S01]  /*0890*/  IMAD.WIDE R20, R0.reuse, 0x4, R14 ;  /* 0x0000000400147825 */ /* 0x040fe200078e020e */
[----:B------:R0:W-:Y:S03]  /*08a0*/  STG.E desc[UR6][R16.64], R25 ;  /* 0x0000001910007986 */ /* 0x0001e6000c101906 */
[----:B------:R-:W-:Y:S01]  /*08b0*/  IMAD.WIDE R22, R0, 0x4, R16 ;  /* 0x0000000400167825 */ /* 0x000fe200078e0210 */
[----:B------:R0:W-:Y:S04]  /*08c0*/  STG.E desc[UR6][R18.64], R25 ;  /* 0x0000001912007986 */ /* 0x0001e8000c101906 */
[----:B------:R0:W-:Y:S04]  /*08d0*/  STG.E desc[UR6][R20.64], R25 ;  /* 0x0000001914007986 */ /* 0x0001e8000c101906 */
[----:B------:R0:W-:Y:S02]  /*08e0*/  STG.E desc[UR6][R22.64], R25 ;  /* 0x0000001916007986 */ /* 0x0001e4000c101906 */
.L_x_4:
[----:B------:R-:W-:Y:S05]  /*08f0*/  @P1 BRA `(.L_x_0) ;  /* 0x00000000002c1947 */ /* 0x000fea0003800000 */
[----:B0-----:R-:W0:Y:S01]  /*0900*/  LDC.64 R12, c[0x0][0x3b0] ;  /* 0x0000ec00ff0c7b82 */ /* 0x001e220000000a00 */
[----:B------:R-:W-:Y:S01]  /*0910*/  IMAD R11, R11, R0, R4 ;  /* 0x000000000b0b7224 */ /* 0x000fe200078e0204 */
[----:B------:R-:W-:-:S06]  /*0920*/  MOV R9, 0x7fffffff ;  /* 0x7fffffff00097802 */ /* 0x000fcc0000000f00 */
[----:B------:R-:W2:Y:S08]  /*0930*/  LDC.64 R14, c[0x0][0x3b8] ;  /* 0x0000ee00ff0e7b82 */ /* 0x000eb00000000a00 */
[----:B-1----:R-:W1:Y:S01]  /*0940*/  LDC.64 R16, c[0x0][0x3c0] ;  /* 0x0000f000ff107b82 */ /* 0x002e620000000a00 */
[----:B0-----:R-:W-:-:S05]  /*0950*/  IMAD.WIDE R12, R11, 0x4, R12 ;  /* 0x000000040b0c7825 */ /* 0x001fca00078e020c */
[----:B------:R3:W-:Y:S01]  /*0960*/  STG.E desc[UR6][R12.64], R9 ;  /* 0x000000090c007986 */ /* 0x0007e2000c101906 */
[----:B--2---:R-:W-:-:S05]  /*0970*/  IMAD.WIDE R14, R11, 0x4, R14 ;  /* 0x000000040b0e7825 */ /* 0x004fca00078e020e */
[----:B------:R3:W-:Y:S01]  /*0980*/  STG.E desc[UR6][R14.64], R9 ;  /* 0x000000090e007986 */ /* 0x0007e2000c101906 */
[----:B-1----:R-:W-:-:S05]  /*0990*/  IMAD.WIDE R16, R11, 0x4, R16 ;  /* 0x000000040b107825 */ /* 0x002fca00078e0210 */
[----:B------:R3:W-:Y:S02]  /*09a0*/  STG.E desc[UR6][R16.64], R9 ;  /* 0x0000000910007986 */ /* 0x0007e4000c101906 */
.L_x_0:
[----:B------:R-:W4:Y:S01]  /*09b0*/  LDCU UR4, c[0x0][0x3a0] ;  /* 0x00007400ff0477ac */ /* 0x000f220008000800 */
[----:B------:R-:W-:Y:S01]  /*09c0*/  ISETP.GT.AND P0, PT, R7, R10, PT ;  /* 0x0000000a0700720c */ /* 0x000fe20003f04270 */
[----:B------:R-:W-:Y:S01]  /*09d0*/  BSSY.RECONVERGENT B0, `(.L_x_5) ;  /* 0x0000260000007945 */ /* 0x000fe20003800200 */
[----:B--23--:R-:W-:-:S05]  /*09e0*/  IADD3 R9, PT, PT, R5, -0x1, R6 ;  /* 0xffffffff05097810 */ /* 0x00cfca0007ffe006 */
[----:B----4-:R-:W-:-:S06]  /*09f0*/  VIADD R9, R9, UR4 ;  /* 0x0000000409097c36 */ /* 0x010fcc0008000000 */
[----:B------:R-:W-:Y:S05]  /*0a00*/  @P0 BRA `(.L_x_6) ;  /* 0x0000002400700947 */ /* 0x000fea0003800000 */
[----:B------:R-:W-:Y:S01]  /*0a10*/  IMAD.IADD R10, R7, 0x1, R10 ;  /* 0x00000001070a7824 */ /* 0x000fe200078e020a */
[----:B------:R-:W-:Y:S01]  /*0a20*/  BSSY.RECONVERGENT B2, `(.L_x_7) ;  /* 0x000005e000027945 */ /* 0x000fe20003800200 */
[----:B0-----:R-:W-:-:S03]  /*0a30*/  MOV R13, R8 ;  /* 0x00000008000d7202 */ /* 0x001fc60000000f00 */
[----:B------:R-:W-:-:S04]  /*0a40*/  LOP3.LUT R10, R10, 0x1, RZ, 0xc0, !PT ;  /* 0x000000010a0a7812 */ /* 0x000fc800078ec0ff */
[----:B------:R-:W-:-:S13]  /*0a50*/  ISETP.NE.U32.AND P0, PT, R10, 0x1, PT ;  /* 0x000000010a00780c */ /* 0x000fda0003f05070 */
[----:B------:R-:W-:Y:S05]  /*0a60*/  @!P0 BRA `(.L_x_8) ;  /* 0x0000000400648947 */ /* 0x000fea0003800000 */
[----:B------:R-:W0:Y:S01]  /*0a70*/  LDC.64 R14, c[0x0][0x388] ;  /* 0x0000e200ff0e7b82 */ /* 0x000e220000000a00 */
[C---:B------:R-:W-:Y:S02]  /*0a80*/  IMAD.IADD R11, R8.reuse, 0x1, -R2 ;  /* 0x00000001080b7824 */ /* 0x040fe400078e0a02 */
[C---:B------:R-:W-:Y:S02]  /*0a90*/  IMAD.IADD R3, R8.reuse, 0x1, -R3 ;  /* 0x0000000108037824 */ /* 0x040fe400078e0a03 */
[-CC-:B------:R-:W-:Y:S01]  /*0aa0*/  IMAD R2, R8, R0.reuse, R4.reuse ;  /* 0x0000000008027224 */ /* 0x180fe200078e0204 */
[----:B------:R-:W-:Y:S02]  /*0ab0*/  ISETP.GE.AND P1, PT, R11, RZ, PT ;  /* 0x000000ff0b00720c */ /* 0x000fe40003f26270 */
[----:B------:R-:W-:Y:S01]  /*0ac0*/  ISETP.GE.AND P2, PT, R3, RZ, PT ;  /* 0x000000ff0300720c */ /* 0x000fe20003f46270 */
[----:B------:R-:W2:Y:S10]  /*0ad0*/  LDC.64 R12, c[0x0][0x380] ;  /* 0x0000e000ff0c7b82 */ /* 0x000eb40000000a00 */
[----:B-1----:R-:W-:-:S02]  /*0ae0*/  @P1 IMAD R17, R11, R0, R4 ;  /* 0x000000000b111224 */ /* 0x002fc400078e0204 */
[----:B------:R-:W-:Y:S02]  /*0af0*/  @P2 IMAD R3, R3, R0, R4 ;  /* 0x0000000003032224 */ /* 0x000fe400078e0204 */
[----:B0-----:R-:W-:-:S04]  /*0b00*/  IMAD.WIDE R18, R2, 0x8, R14 ;  /* 0x0000000802127825 */ /* 0x001fc800078e020e */
[--C-:B------:R-:W-:Y:S02]  /*0b10*/  @P1 IMAD.WIDE R10, R17, 0x8, R14.reuse ;  /* 0x00000008110a1825 */ /* 0x100fe400078e020e */
[----:B------:R-:W3:Y:S02]  /*0b20*/  LDG.E.64.CONSTANT R18, desc[UR6][R18.64] ;  /* 0x0000000612127981 */ /* 0x000ee4000c1e9b00 */
[----:B------:R-:W-:Y:S02]  /*0b30*/  @P2 IMAD.WIDE R14, R3, 0x8, R14 ;  /* 0x00000008030e2825 */ /* 0x000fe400078e020e */
[----:B------:R-:W4:Y:S04]  /*0b40*/  @P1 LDG.E.64.CONSTANT R10, desc[UR6][R10.64] ;  /* 0x000000060a0a1981 */ /* 0x000f28000c1e9b00 */
[----:B------:R-:W5:Y:S01]  /*0b50*/  @P2 LDG.E.64.CONSTANT R14, desc[UR6][R14.64] ;  /* 0x000000060e0e2981 */ /* 0x000f62000c1e9b00 */
[----:B--2---:R-:W-:-:S04]  /*0b60*/  IMAD.WIDE R20, R2, 0x8, R12 ;  /* 0x0000000802147825 */ /* 0x004fc800078e020c */
[--C-:B------:R-:W-:Y:S02]  /*0b70*/  @P1 IMAD.WIDE R16, R17, 0x8, R12.reuse ;  /* 0x0000000811101825 */ /* 0x100fe400078e020c */
[----:B------:R-:W2:Y:S02]  /*0b80*/  LDG.E.64.CONSTANT R20, desc[UR6][R20.64] ;  /* 0x0000000614147981 */ /* 0x000ea4000c1e9b00 */
[----:B------:R-:W-:Y:S02]  /*0b90*/  @P2 IMAD.WIDE R22, R3, 0x8, R12 ;  /* 0x0000000803162825 */ /* 0x000fe400078e020c */
[----:B------:R-:W2:Y:S04]  /*0ba0*/  @P1 LDG.E.64.CONSTANT R16, desc[UR6][R16.64] ;  /* 0x0000000610101981 */ /* 0x000ea8000c1e9b00 */
[----:B------:R-:W2:Y:S01]  /*0bb0*/  @P2 LDG.E.64.CONSTANT R22, desc[UR6][R22.64] ;  /* 0x0000000616162981 */ /* 0x000ea2000c1e9b00 */
[----:B------:R-:W-:Y:S01]  /*0bc0*/  BSSY.RECONVERGENT B3, `(.L_x_9) ;  /* 0x000003f000037945 */ /* 0x000fe20003800200 */
[----:B------:R-:W-:-:S02]  /*0bd0*/  MOV R25, 0x7fffffff ;  /* 0x7fffffff00197802 */ /* 0x000fc40000000f00 */
[----:B---3--:R-:W-:Y:S01]  /*0be0*/  MOV R12, R18 ;  /* 0x00000012000c7202 */ /* 0x008fe20000000f00 */
[----:B------:R-:W-:-:S06]  /*0bf0*/  IMAD.MOV.U32 R13, RZ, RZ, R19 ;  /* 0x000000ffff0d7224 */ /* 0x000fcc00078e0013 */
[C---:B----4-:R-:W-:Y:S02]  /*0c00*/  @P1 DADD R18, R12.reuse, -R10 ;  /* 0x000000000c121229 */ /* 0x050fe4000000080a */
[----:B-----5:R-:W-:Y:S01]  /*0c10*/  @P2 DADD R12, R12, -R14 ;  /* 0x000000000c0c2229 */ /* 0x020fe2000000080e */
[----:B--2---:R-:W-:Y:S01]  /*0c20*/  MOV R14, R20 ;  /* 0x00000014000e7202 */ /* 0x004fe20000000f00 */
[----:B------:R-:W-:-:S06]  /*0c30*/  IMAD.MOV.U32 R15, RZ, RZ, R21 ;  /* 0x000000ffff0f7224 */ /* 0x000fcc00078e0015 */
[----:B------:R-:W-:Y:S02]  /*0c40*/  DSETP.NE.AND P0, PT, R12, RZ, PT ;  /* 0x000000ff0c00722a */ /* 0x000fe40003f05000 */
[----:B------:R-:W-:-:S04]  /*0c50*/  @P1 DADD R20, R14, -R16 ;  /* 0x000000000e141229 */ /* 0x000fc80000000810 */
[----:B------:R-:W-:Y:S02]  /*0c60*/  DSETP.EQU.OR P0, PT, R18, RZ, !P0 ;  /* 0x000000ff1200722a */ /* 0x000fe4000470a400 */
[----:B------:R-:W-:-:S12]  /*0c70*/  @P2 DADD R14, R14, -R22 ;  /* 0x000000000e0e2229 */ /* 0x000fd80000000816 */
[----:B------:R-:W-:Y:S05]  /*0c80*/  @P0 BRA `(.L_x_10) ;  /* 0x0000000000c80947 */ /* 0x000fea0003800000 */
[----:B------:R-:W0:Y:S01]  /*0c90*/  MUFU.RCP64H R11, R19 ;  /* 0x00000013000b7308 */ /* 0x000e220000001800 */
[----:B------:R-:W-:Y:S01]  /*0ca0*/  IMAD.MOV.U32 R10, RZ, RZ, 0x1 ;  /* 0x00000001ff0a7424 */ /* 0x000fe200078e00ff */
[----:B------:R-:W-:Y:S01]  /*0cb0*/  FSETP.GEU.AND P1, PT, |R21|, 6.5827683646048100446e-37, PT ;  /* 0x036000001500780b */ /* 0x000fe20003f2e200 */
[----:B------:R-:W-:Y:S04]  /*0cc0*/  BSSY.RECONVERGENT B4, `(.L_x_11) ;  /* 0x0000013000047945 */ /* 0x000fe80003800200 */
[----:B0-----:R-:W-:-:S08]  /*0cd0*/  DFMA R16, R10, -R18, 1 ;  /* 0x3ff000000a10742b */ /* 0x001fd00000000812 */
[----:B------:R-:W-:-:S08]  /*0ce0*/  DFMA R16, R16, R16, R16 ;  /* 0x000000101010722b */ /* 0x000fd00000000010 */
[----:B------:R-:W-:-:S08]  /*0cf0*/  DFMA R16, R10, R16, R10 ;  /* 0x000000100a10722b */ /* 0x000fd0000000000a */
[----:B------:R-:W-:-:S08]  /*0d00*/  DFMA R10, R16, -R18, 1 ;  /* 0x3ff00000100a742b */ /* 0x000fd00000000812 */
[----:B------:R-:W-:-:S08]  /*0d10*/  DFMA R10, R16, R10, R16 ;  /* 0x0000000a100a722b */ /* 0x000fd00000000010 */
[----:B------:R-:W-:-:S08]  /*0d20*/  DMUL R16, R10, R20 ;  /* 0x000000140a107228 */ /* 0x000fd00000000000 */
[----:B------:R-:W-:-:S08]  /*0d30*/  DFMA R22, R16, -R18, R20 ;  /* 0x800000121016722b */ /* 0x000fd00000000014 */
[----:B------:R-:W-:-:S10]  /*0d40*/  DFMA R10, R10, R22, R16 ;  /* 0x000000160a0a722b */ /* 0x000fd40000000010 */
[----:B------:R-:W-:-:S05]  /*0d50*/  FFMA R0, RZ, R19, R11 ;  /* 0x00000013ff007223 */ /* 0x000fca000000000b */
[----:B------:R-:W-:-:S13]  /*0d60*/  FSETP.GT.AND P0, PT, |R0|, 1.469367938527859385e-39, PT ;  /* 0x001000000000780b */ /* 0x000fda0003f04200 */
[----:B------:R-:W-:Y:S05]  /*0d70*/  @P0 BRA P1, `(.L_x_12) ;  /* 0x00000000001c0947 */ /* 0x000fea0000800000 */
[----:B------:R-:W-:Y:S01]  /*0d80*/  IMAD.MOV.U32 R16, RZ, RZ, R21 ;  /* 0x000000ffff107224 */ /* 0x000fe200078e0015 */
[----:B------:R-:W-:Y:S02]  /*0d90*/  MOV R17, R20 ;  /* 0x0000001400117202 */ /* 0x000fe40000000f00 */
[----:B------:R-:W-:Y:S02]  /*0da0*/  MOV R21, R19 ;  /* 0x0000001300157202 */ /* 0x000fe40000000f00 */
[----:B------:R-:W-:-:S07]  /*0db0*/  MOV R0, 0xdd0 ;  /* 0x00000dd000007802 */ /* 0x000fce0000000f00 */
[----:B------:R-:W-:Y:S05]  /*0dc0*/  CALL.REL.NOINC `($__internal_0_$__cuda_sm20_div_rn_f64_full) ;  /* 0x0000002c00c87944 */ /* 0x000fea0003c00000 */
[----:B------:R-:W-:Y:S01]  /*0dd0*/  IMAD.MOV.U32 R10, RZ, RZ, R17 ;  /* 0x000000ffff0a7224 */ /* 0x000fe200078e0011 */
[----:B------:R-:W-:-:S07]  /*0de0*/  MOV R11, R16 ;  /* 0x00000010000b7202 */ /* 0x000fce0000000f00 */
.L_x_12:
[----:B------:R-:W-:Y:S05]  /*0df0*/  BSYNC.RECONVERGENT B4 ;  /* 0x0000000000047941 */ /* 0x000fea0003800200 */
.L_x_11:
        /* <DEDUP_REMOVED lines=15> */
[----:B------:R-:W-:Y:S01]  /*0ef0*/  MOV R17, R14 ;  /* 0x0000000e00117202 */ /* 0x000fe20000000f00 */
[----:B------:R-:W-:Y:S01]  /*0f00*/  IMAD.MOV.U32 R16, RZ, RZ, R15 ;  /* 0x000000ffff107224 */ /* 0x000fe200078e000f */
[----:B------:R-:W-:Y:S01]  /*0f10*/  MOV R18, R12 ;  /* 0x0000000c00127202 */ /* 0x000fe20000000f00 */
[----:B------:R-:W-:Y:S01]  /*0f20*/  IMAD.MOV.U32 R21, RZ, RZ, R13 ;  /* 0x000000ffff157224 */ /* 0x000fe200078e000d */
[----:B------:R-:W-:-:S07]  /*0f30*/  MOV R0, 0xf50 ;  /* 0x00000f5000007802 */ /* 0x000fce0000000f00 */
[----:B------:R-:W-:Y:S05]  /*0f40*/  CALL.REL.NOINC `($__internal_0_$__cuda_sm20_div_rn_f64_full) ;  /* 0x0000002c00687944 */ /* 0x000fea0003c00000 */
[----:B------:R-:W-:-:S04]  /*0f50*/  LOP3.LUT R17, R17, R16, RZ, 0x3c, !PT ;  /* 0x0000001011117212 */ /* 0x000fc800078e3cff */
[----:B------:R-:W-:-:S04]  /*0f60*/  LOP3.LUT R16, R17, R16, RZ, 0x3c, !PT ;  /* 0x0000001011107212 */ /* 0x000fc800078e3cff */
[----:B------:R-:W-:-:S07]  /*0f70*/  LOP3.LUT R17, R17, R16, RZ, 0x3c, !PT ;  /* 0x0000001011117212 */ /* 0x000fce00078e3cff */
.L_x_14:
[----:B------:R-:W-:Y:S05]  /*0f80*/  BSYNC.RECONVERGENT B4 ;  /* 0x0000000000047941 */ /* 0x000fea0003800200 */
.L_x_13:
[----:B------:R-:W-:-:S06]  /*0f90*/  DADD R10, -R16, R10 ;  /* 0x00000000100a7229 */ /* 0x000fcc000000010a */
[----:B------:R0:W1:Y:S05]  /*0fa0*/  F2F.F32.F64 R25, R10 ;  /* 0x0000000a00197310 */ /* 0x00006a0000301000 */
.L_x_10:
[----:B------:R-:W-:Y:S05]  /*0fb0*/  BSYNC.RECONVERGENT B3 ;  /* 0x0000000000037941 */ /* 0x000fea0003800200 */
.L_x_9:
[----:B0-----:R-:W0:Y:S01]  /*0fc0*/  LDC.64 R10, c[0x0][0x3b0] ;  /* 0x0000ec00ff0a7b82 */ /* 0x001e220000000a00 */
[----:B------:R-:W-:Y:S01]  /*0fd0*/  MOV R13, R7 ;  /* 0x00000007000d7202 */ /* 0x000fe20000000f00 */
[----:B0-----:R-:W-:-:S05]  /*0fe0*/  IMAD.WIDE R2, R2, 0x4, R10 ;  /* 0x0000000402027825 */ /* 0x001fca00078e020a */
[----:B-1----:R0:W-:Y:S02]  /*0ff0*/  STG.E desc[UR6][R2.64], R25 ;  /* 0x0000001902007986 */ /* 0x0021e4000c101906 */
.L_x_8:
[----:B------:R-:W-:Y:S05]  /*1000*/  BSYNC.RECONVERGENT B2 ;  /* 0x0000000000027941 */ /* 0x000fea0003800200 */
.L_x_7:
[----:B------:R-:W2:Y:S01]  /*1010*/  LDC R12, c[0x0][0x3a8] ;  /* 0x0000ea00ff0c7b82 */ /* 0x000ea20000000800 */
[----:B------:R-:W-:Y:S01]  /*1020*/  BSSY.RECONVERGENT B2, `(.L_x_15) ;  /* 0x00000c7000027945 */ /* 0x000fe20003800200 */
[----:B--2---:R-:W-:-:S13]  /*1030*/  ISETP.NE.AND P0, PT, R7, R12, PT ;  /* 0x0000000c0700720c */ /* 0x004fda0003f05270 */
[----:B------:R-:W-:Y:S05]  /*1040*/  @!P0 BRA `(.L_x_16) ;  /* 0x0000000c00108947 */ /* 0x000fea0003800000 */
[----:B------:R-:W0:Y:S01]  /*1050*/  LDCU.64 UR8, c[0x0][0x398] ;  /* 0x00007300ff0877ac */ /* 0x000e220008000a00 */
[C---:B------:R-:W-:Y:S01]  /*1060*/  VIADD R0, R13.reuse, 0x1 ;  /* 0x000000010d007836 */ /* 0x040fe20000000000 */
[C---:B------:R-:W-:Y:S01]  /*1070*/  IADD3 R12, PT, PT, R13.reuse, -R12, RZ ;  /* 0x8000000c0d0c7210 */ /* 0x040fe20007ffe0ff */
[----:B------:R-:W2:Y:S03]  /*1080*/  LDCU UR4, c[0x0][0x3a4] ;  /* 0x00007480ff0477ac */ /* 0x000ea60008000800 */
[C---:B0-----:R-:W-:Y:S01]  /*1090*/  IADD3 R3, PT, PT, R0.reuse, -UR9, RZ ;  /* 0x8000000900037c10 */ /* 0x041fe2000fffe0ff */
[----:B------:R-:W-:Y:S01]  /*10a0*/  VIADD R27, R0, -UR8 ;  /* 0x80000008001b7c36 */ /* 0x000fe20008000000 */
[C---:B------:R-:W-:Y:S01]  /*10b0*/  IADD3 R10, PT, PT, R13.reuse, -UR9, RZ ;  /* 0x800000090d0a7c10 */ /* 0x040fe2000fffe0ff */
[C---:B------:R-:W-:Y:S02]  /*10c0*/  VIADD R11, R13.reuse, -UR8 ;  /* 0x800000080d0b7c36 */ /* 0x040fe40008000000 */
[----:B--2---:R-:W-:-:S02]  /*10d0*/  IMAD R13, R13, UR4, R4 ;  /* 0x000000040d0d7c24 */ /* 0x004fc4000f8e0204 */
[--C-:B-1----:R-:W-:Y:S02]  /*10e0*/  IMAD R26, R3, UR4, R4.reuse ;  /* 0x00000004031a7c24 */ /* 0x102fe4000f8e0204 */
[--C-:B------:R-:W-:Y:S02]  /*10f0*/  IMAD R27, R27, UR4, R4.reuse ;  /* 0x000000041b1b7c24 */ /* 0x100fe4000f8e0204 */
[--C-:B------:R-:W-:Y:S02]  /*1100*/  IMAD R28, R10, UR4, R4.reuse ;  /* 0x000000040a1c7c24 */ /* 0x100fe4000f8e0204 */
[----:B------:R-:W-:-:S07]  /*1110*/  IMAD R29, R11, UR4, R4 ;  /* 0x000000040b1d7c24 */ /* 0x000fce000f8e0204 */
.L_x_29:
[----:B------:R-:W0:Y:S01]  /*1120*/  LDC.64 R22, c[0x0][0x388] ;  /* 0x0000e200ff167b82 */ /* 0x000e220000000a00 */
[----:B------:R-:W-:Y:S02]  /*1130*/  ISETP.GE.AND P1, PT, R11, RZ, PT ;  /* 0x000000ff0b00720c */ /* 0x000fe40003f26270 */
[----:B------:R-:W-:-:S05]  /*1140*/  ISETP.GE.AND P2, PT, R10, RZ, PT ;  /* 0x000000ff0a00720c */ /* 0x000fca0003f46270 */
[----:B--2---:R-:W1:Y:S01]  /*1150*/  LDC.64 R2, c[0x0][0x380] ;  /* 0x0000e000ff027b82 */ /* 0x004e620000000a00 */
[----:B0-----:R-:W-:-:S05]  /*1160*/  IMAD.WIDE R18, R13, 0x8, R22 ;  /* 0x000000080d127825 */ /* 0x001fca00078e0216 */
[--C-:B------:R-:W-:Y:S01]  /*1170*/  @P1 IMAD.WIDE R24, R29, 0x8, R22.reuse ;  /* 0x000000081d181825 */ /* 0x100fe200078e0216 */
[----:B------:R-:W2:Y:S03]  /*1180*/  LDG.E.64.CONSTANT R18, desc[UR6][R18.64] ;  /* 0x0000000612127981 */ /* 0x000ea6000c1e9b00 */
[----:B------:R-:W-:Y:S02]  /*1190*/  @P2 IMAD.WIDE R22, R28, 0x8, R22 ;  /* 0x000000081c162825 */ /* 0x000fe400078e0216 */
[----:B------:R-:W3:Y:S04]  /*11a0*/  @P1 LDG.E.64.CONSTANT R24, desc[UR6][R24.64] ;  /* 0x0000000618181981 */ /* 0x000ee8000c1e9b00 */
[----:B------:R-:W4:Y:S01]  /*11b0*/  @P2 LDG.E.64.CONSTANT R22, desc[UR6][R22.64] ;  /* 0x0000000616162981 */ /* 0x000f22000c1e9b00 */
[----:B-1----:R-:W-:-:S04]  /*11c0*/  IMAD.WIDE R20, R13, 0x8, R2 ;  /* 0x000000080d147825 */ /* 0x002fc800078e0202 */
[--C-:B------:R-:W-:Y:S02]  /*11d0*/  @P1 IMAD.WIDE R16, R29, 0x8, R2.reuse ;  /* 0x000000081d101825 */ /* 0x100fe400078e0202 */
[----:B------:R-:W5:Y:S02]  /*11e0*/  LDG.E.64.CONSTANT R20, desc[UR6][R20.64] ;  /* 0x0000000614147981 */ /* 0x000f64000c1e9b00 */
[----:B------:R-:W-:Y:S02]  /*11f0*/  @P2 IMAD.WIDE R2, R28, 0x8, R2 ;  /* 0x000000081c022825 */ /* 0x000fe400078e0202 */
[----:B------:R-:W5:Y:S04]  /*1200*/  @P1 LDG.E.64.CONSTANT R16, desc[UR6][R16.64] ;  /* 0x0000000610101981 */ /* 0x000f68000c1e9b00 */
[----:B------:R-:W5:Y:S01]  /*1210*/  @P2 LDG.E.64.CONSTANT R2, desc[UR6][R2.64] ;  /* 0x0000000602022981 */ /* 0x000f62000c1e9b00 */
[----:B------:R-:W-:Y:S01]  /*1220*/  BSSY.RECONVERGENT B3, `(.L_x_17) ;  /* 0x000003f000037945 */ /* 0x000fe20003800200 */
[----:B------:R-:W-:-:S02]  /*1230*/  IMAD.MOV.U32 R0, RZ, RZ, 0x7fffffff ;  /* 0x7fffffffff007424 */ /* 0x000fc400078e00ff */
[----:B--2---:R-:W-:Y:S01]  /*1240*/  IMAD.MOV.U32 R14, RZ, RZ, R18 ;  /* 0x000000ffff0e7224 */ /* 0x004fe200078e0012 */
[----:B------:R-:W-:-:S06]  /*1250*/  MOV R15, R19 ;  /* 0x00000013000f7202 */ /* 0x000fcc0000000f00 */
[C---:B---3--:R-:W-:Y:S02]  /*1260*/  @P1 DADD R18, R14.reuse, -R24 ;  /* 0x000000000e121229 */ /* 0x048fe40000000818 */
[----:B----4-:R-:W-:Y:S01]  /*1270*/  @P2 DADD R14, R14, -R22 ;  /* 0x000000000e0e2229 */ /* 0x010fe20000000816 */
[----:B-----5:R-:W-:Y:S01]  /*1280*/  IMAD.MOV.U32 R36, RZ, RZ, R20 ;  /* 0x000000ffff247224 */ /* 0x020fe200078e0014 */
[----:B------:R-:W-:-:S06]  /*1290*/  MOV R37, R21 ;  /* 0x0000001500257202 */ /* 0x000fcc0000000f00 */
[----:B------:R-:W-:Y:S02]  /*12a0*/  DSETP.NE.AND P0, PT, R14, RZ, PT ;  /* 0x000000ff0e00722a */ /* 0x000fe40003f05000 */
[----:B------:R-:W-:-:S04]  /*12b0*/  @P1 DADD R20, R36, -R16 ;  /* 0x0000000024141229 */ /* 0x000fc80000000810 */
[----:B------:R-:W-:Y:S02]  /*12c0*/  DSETP.EQU.OR P0, PT, R18, RZ, !P0 ;  /* 0x000000ff1200722a */ /* 0x000fe4000470a400 */
[----:B------:R-:W-:-:S12]  /*12d0*/  @P2 DADD R36, R36, -R2 ;  /* 0x0000000024242229 */ /* 0x000fd80000000802 */
[----:B------:R-:W-:Y:S05]  /*12e0*/  @P0 BRA `(.L_x_18) ;  /* 0x0000000000c80947 */ /* 0x000fea0003800000 */
[----:B------:R-:W0:Y:S01]  /*12f0*/  MUFU.RCP64H R17, R19 ;  /* 0x0000001300117308 */ /* 0x000e220000001800 */
[----:B------:R-:W-:Y:S01]  /*1300*/  MOV R16, 0x1 ;  /* 0x0000000100107802 */ /* 0x000fe20000000f00 */
[----:B------:R-:W-:Y:S01]  /*1310*/  BSSY.RECONVERGENT B4, `(.L_x_19) ;  /* 0x0000014000047945 */ /* 0x000fe20003800200 */
[----:B------:R-:W-:-:S04]  /*1320*/  FSETP.GEU.AND P1, PT, |R21|, 6.5827683646048100446e-37, PT ;  /* 0x036000001500780b */ /* 0x000fc80003f2e200 */
        /* <DEDUP_REMOVED lines=13> */
[----:B------:R-:W-:Y:S01]  /*1400*/  MOV R0, 0x1430 ;  /* 0x0000143000007802 */ /* 0x000fe20000000f00 */
[----:B------:R-:W-:-:S07]  /*1410*/  IMAD.MOV.U32 R21, RZ, RZ, R19 ;  /* 0x000000ffff157224 */ /* 0x000fce00078e0013 */
[----:B------:R-:W-:Y:S05]  /*1420*/  CALL.REL.NOINC `($__internal_0_$__cuda_sm20_div_rn_f64_full) ;  /* 0x0000002800307944 */ /* 0x000fea0003c00000 */
[----:B------:R-:W-:Y:S01]  /*1430*/  MOV R2, R17 ;  /* 0x0000001100027202 */ /* 0x000fe20000000f00 */
[----:B------:R-:W-:-:S07]  /*1440*/  IMAD.MOV.U32 R3, RZ, RZ, R16 ;  /* 0x000000ffff037224 */ /* 0x000fce00078e0010 */
.L_x_20:
[----:B------:R-:W-:Y:S05]  /*1450*/  BSYNC.RECONVERGENT B4 ;  /* 0x0000000000047941 */ /* 0x000fea0003800200 */
.L_x_19:
[----:B------:R-:W0:Y:S01]  /*1460*/  MUFU.RCP64H R19, R15 ;  /* 0x0000000f00137308 */ /* 0x000e220000001800 */
[----:B------:R-:W-:Y:S01]  /*1470*/  HFMA2 R18, -RZ, RZ, 0, 5.9604644775390625e-08 ;  /* 0x00000001ff127431 */ /* 0x000fe200000001ff */
        /* <DEDUP_REMOVED lines=14> */
[----:B------:R-:W-:Y:S01]  /*1560*/  MOV R16, R37 ;  /* 0x0000002500107202 */ /* 0x000fe20000000f00 */
[----:B------:R-:W-:Y:S01]  /*1570*/  IMAD.MOV.U32 R18, RZ, RZ, R14 ;  /* 0x000000ffff127224 */ /* 0x000fe200078e000e */
[----:B------:R-:W-:Y:S02]  /*1580*/  MOV R21, R15 ;  /* 0x0000000f00157202 */ /* 0x000fe40000000f00 */
[----:B------:R-:W-:-:S07]  /*1590*/  MOV R0, 0x15b0 ;  /* 0x000015b000007802 */ /* 0x000fce0000000f00 */
[----:B------:R-:W-:Y:S05]  /*15a0*/  CALL.REL.NOINC `($__internal_0_$__cuda_sm20_div_rn_f64_full) ;  /* 0x0000002400d07944 */ /* 0x000fea0003c00000 */
[----:B------:R-:W-:-:S04]  /*15b0*/  LOP3.LUT R17, R17, R16, RZ, 0x3c, !PT ;  /* 0x0000001011117212 */ /* 0x000fc800078e3cff */
[----:B------:R-:W-:-:S04]  /*15c0*/  LOP3.LUT R16, R17, R16, RZ, 0x3c, !PT ;  /* 0x0000001011107212 */ /* 0x000fc800078e3cff */
[----:B------:R-:W-:-:S07]  /*15d0*/  LOP3.LUT R17, R17, R16, RZ, 0x3c, !PT ;  /* 0x0000001011117212 */ /* 0x000fce00078e3cff */
.L_x_22:
[----:B------:R-:W-:Y:S05]  /*15e0*/  BSYNC.RECONVERGENT B4 ;  /* 0x0000000000047941 */ /* 0x000fea0003800200 */
.L_x_21:
[----:B------:R-:W-:-:S06]  /*15f0*/  DADD R2, -R16, R2 ;  /* 0x0000000010027229 */ /* 0x000fcc0000000102 */
[----:B------:R0:W1:Y:S05]  /*1600*/  F2F.F32.F64 R0, R2 ;  /* 0x0000000200007310 */ /* 0x00006a0000301000 */
.L_x_18:
[----:B------:R-:W-:Y:S05]  /*1610*/  BSYNC.RECONVERGENT B3 ;  /* 0x0000000000037941 */ /* 0x000fea0003800200 */
.L_x_17:
[----:B------:R-:W2:Y:S01]  /*1620*/  LDC.64 R24, c[0x0][0x388] ;  /* 0x0000e200ff187b82 */ /* 0x000ea20000000a00 */
[----:B------:R-:W-:Y:S01]  /*1630*/  VIADD R14, R11, 0x1 ;  /* 0x000000010b0e7836 */ /* 0x000fe20000000000 */
[----:B------:R-:W-:-:S04]  /*1640*/  IADD3 R16, PT, PT, R10, 0x1, RZ ;  /* 0x000000010a107810 */ /* 0x000fc80007ffe0ff */
[----:B------:R-:W-:Y:S02]  /*1650*/  ISETP.GE.AND P1, PT, R14, RZ, PT ;  /* 0x000000ff0e00720c */ /* 0x000fe40003f26270 */
[----:B------:R-:W3:Y:S01]  /*1660*/  LDC R17, c[0x0][0x3a4] ;  /* 0x0000e900ff117b82 */ /* 0x000ee20000000800 */
[----:B------:R-:W-:-:S07]  /*1670*/  ISETP.GE.AND P2, PT, R16, RZ, PT ;  /* 0x000000ff1000720c */ /* 0x000fce0003f46270 */
[----:B0-----:R-:W0:Y:S01]  /*1680*/  LDC.64 R2, c[0x0][0x380] ;  /* 0x0000e000ff027b82 */ /* 0x001e220000000a00 */
[----:B--2---:R-:W-:-:S07]  /*1690*/  IMAD.WIDE R14, R13, 0x8, R24 ;  /* 0x000000080d0e7825 */ /* 0x004fce00078e0218 */
[----:B------:R-:W2:Y:S01]  /*16a0*/  LDC.64 R22, c[0x0][0x3b0] ;  /* 0x0000ec00ff167b82 */ /* 0x000ea20000000a00 */
[----:B---3--:R-:W-:-:S04]  /*16b0*/  IMAD.WIDE R18, R17, 0x8, R14 ;  /* 0x0000000811127825 */ /* 0x008fc800078e020e */
[--C-:B------:R-:W-:Y:S02]  /*16c0*/  @P1 IMAD.WIDE R30, R27, 0x8, R24.reuse ;  /* 0x000000081b1e1825 */ /* 0x100fe400078e0218 */
[----:B------:R-:W3:Y:S02]  /*16d0*/  LDG.E.64.CONSTANT R18, desc[UR6][R18.64] ;  /* 0x0000000612127981 */ /* 0x000ee4000c1e9b00 */
[----:B------:R-:W-:Y:S02]  /*16e0*/  @P2 IMAD.WIDE R24, R26, 0x8, R24 ;  /* 0x000000081a182825 */ /* 0x000fe400078e0218 */
[----:B------:R-:W4:Y:S02]  /*16f0*/  @P1 LDG.E.64.CONSTANT R30, desc[UR6][R30.64] ;  /* 0x000000061e1e1981 */ /* 0x000f24000c1e9b00 */
[----:B0-----:R-:W-:Y:S02]  /*1700*/  IMAD.WIDE R14, R13, 0x8, R2 ;  /* 0x000000080d0e7825 */ /* 0x001fe400078e0202 */
[----:B------:R-:W5:Y:S02]  /*1710*/  @P2 LDG.E.64.CONSTANT R24, desc[UR6][R24.64] ;  /* 0x0000000618182981 */ /* 0x000f64000c1e9b00 */
[----:B------:R-:W-:-:S04]  /*1720*/  IMAD.WIDE R14, R17, 0x8, R14 ;  /* 0x00000008110e7825 */ /* 0x000fc800078e020e */
[--C-:B------:R-:W-:Y:S01]  /*1730*/  @P1 IMAD.WIDE R16, R27, 0x8, R2.reuse ;  /* 0x000000081b101825 */ /* 0x100fe200078e0202 */
[----:B------:R3:W5:Y:S03]  /*1740*/  LDG.E.64.CONSTANT R20, desc[UR6][R14.64] ;  /* 0x000000060e147981 */ /* 0x000766000c1e9b00 */
[----:B------:R-:W-:Y:S02]  /*1750*/  @P2 IMAD.WIDE R2, R26, 0x8, R2 ;  /* 0x000000081a022825 */ /* 0x000fe400078e0202 */
[----:B------:R-:W5:Y:S04]  /*1760*/  @P1 LDG.E.64.CONSTANT R16, desc[UR6][R16.64] ;  /* 0x0000000610101981 */ /* 0x000f68000c1e9b00 */
[----:B------:R-:W5:Y:S01]  /*1770*/  @P2 LDG.E.64.CONSTANT R2, desc[UR6][R2.64] ;  /* 0x0000000602022981 */ /* 0x000f62000c1e9b00 */
[----:B--2---:R-:W-:Y:S01]  /*1780*/  IMAD.WIDE R22, R13, 0x4, R22 ;  /* 0x000000040d167825 */ /* 0x004fe200078e0216 */
[----:B------:R-:W-:Y:S04]  /*1790*/  BSSY.RECONVERGENT B3, `(.L_x_23) ;  /* 0x0000040000037945 */ /* 0x000fe80003800200 */
[----:B-1----:R0:W-:Y:S01]  /*17a0*/  STG.E desc[UR6][R22.64], R0 ;  /* 0x0000000016007986 */ /* 0x0021e2000c101906 */
[----:B---3--:R-:W-:Y:S01]  /*17b0*/  IMAD.MOV.U32 R14, RZ, RZ, R18 ;  /* 0x000000ffff0e7224 */ /* 0x008fe200078e0012 */
[----:B------:R-:W-:-:S06]  /*17c0*/  MOV R15, R19 ;  /* 0x00000013000f7202 */ /* 0x000fcc0000000f00 */
[C---:B----4-:R-:W-:Y:S02]  /*17d0*/  @P1 DADD R18, R14.reuse, -R30 ;  /* 0x000000000e121229 */ /* 0x050fe4000000081e */
[----:B-----5:R-:W-:-:S08]  /*17e0*/  @P2 DADD R14, R14, -R24 ;  /* 0x000000000e0e2229 */ /* 0x020fd00000000818 */
[----:B------:R-:W-:Y:S01]  /*17f0*/  DSETP.NE.AND P0, PT, R14, RZ, PT ;  /* 0x000000ff0e00722a */ /* 0x000fe20003f05000 */
[----:B------:R-:W-:Y:S01]  /*1800*/  IMAD.MOV.U32 R36, RZ, RZ, R20 ;  /* 0x000000ffff247224 */ /* 0x000fe200078e0014 */
[----:B------:R-:W-:-:S04]  /*1810*/  MOV R37, R21 ;  /* 0x0000001500257202 */ /* 0x000fc80000000f00 */
[----:B------:R-:W-:Y:S02]  /*1820*/  DSETP.EQU.OR P0, PT, R18, RZ, !P0 ;  /* 0x000000ff1200722a */ /* 0x000fe4000470a400 */
[C---:B------:R-:W-:Y:S02]  /*1830*/  @P1 DADD R20, R36.reuse, -R16 ;  /* 0x0000000024141229 */ /* 0x040fe40000000810 */
[----:B------:R-:W-:Y:S01]  /*1840*/  @P2 DADD R36, R36, -R2 ;  /* 0x0000000024242229 */ /* 0x000fe20000000802 */
[----:B------:R-:W-:-:S09]  /*1850*/  IMAD.MOV.U32 R17, RZ, RZ, 0x7fffffff ;  /* 0x7fffffffff117424 */ /* 0x000fd200078e00ff */
[----:B0-----:R-:W-:Y:S05]  /*1860*/  @P0 BRA `(.L_x_24) ;  /* 0x0000000000c80947 */ /* 0x001fea0003800000 */
        /* <DEDUP_REMOVED lines=22> */
.L_x_26:
[----:B------:R-:W-:Y:S05]  /*19d0*/  BSYNC.RECONVERGENT B4 ;  /* 0x0000000000047941 */ /* 0x000fea0003800200 */
.L_x_25:
        /* <DEDUP_REMOVED lines=24> */
.L_x_28:
[----:B------:R-:W-:Y:S05]  /*1b60*/  BSYNC.RECONVERGENT B4 ;  /* 0x0000000000047941 */ /* 0x000fea0003800200 */
.L_x_27:
[----:B------:R-:W-:-:S06]  /*1b70*/  DADD R2, -R16, R2 ;  /* 0x0000000010027229 */ /* 0x000fcc0000000102 */
[----:B------:R0:W1:Y:S05]  /*1b80*/  F2F.F32.F64 R17, R2 ;  /* 0x0000000200117310 */ /* 0x00006a0000301000 */
.L_x_24:
[----:B------:R-:W-:Y:S05]  /*1b90*/  BSYNC.RECONVERGENT B3 ;  /* 0x0000000000037941 */ /* 0x000fea0003800200 */
.L_x_23:
[----:B0-----:R-:W0:Y:S01]  /*1ba0*/  LDC.64 R2, c[0x0][0x3b0] ;  /* 0x0000ec00ff027b82 */ /* 0x001e220000000a00 */
[----:B------:R-:W-:Y:S01]  /*1bb0*/  VIADD R12, R12, 0x2 ;  /* 0x000000020c0c7836 */ /* 0x000fe20000000000 */
[----:B------:R-:W-:Y:S01]  /*1bc0*/  IADD3 R11, PT, PT, R11, 0x2, RZ ;  /* 0x000000020b0b7810 */ /* 0x000fe20007ffe0ff */
[----:B------:R-:W-:-:S03]  /*1bd0*/  VIADD R10, R10, 0x2 ;  /* 0x000000020a0a7836 */ /* 0x000fc60000000000 */
[----:B------:R-:W-:Y:S02]  /*1be0*/  ISETP.NE.AND P0, PT, R12, RZ, PT ;  /* 0x000000ff0c00720c */ /* 0x000fe40003f05270 */
[----:B------:R-:W2:Y:S01]  /*1bf0*/  LDC R0, c[0x0][0x3a4] ;  /* 0x0000e900ff007b82 */ /* 0x000ea20000000800 */
[----:B0-----:R-:W-:-:S04]  /*1c00*/  IMAD.WIDE R2, R13, 0x4, R2 ;  /* 0x000000040d027825 */ /* 0x001fc800078e0202 */
[C---:B--2---:R-:W-:Y:S01]  /*1c10*/  IMAD.WIDE R2, R0.reuse, 0x4, R2 ;  /* 0x0000000400027825 */ /* 0x044fe200078e0202 */
[C---:B------:R-:W-:Y:S02]  /*1c20*/  LEA R26, R0.reuse, R26, 0x1 ;  /* 0x0000001a001a7211 */ /* 0x040fe400078e08ff */
[C---:B------:R-:W-:Y:S01]  /*1c30*/  LEA R28, R0.reuse, R28, 0x1 ;  /* 0x0000001c001c7211 */ /* 0x040fe200078e08ff */
[C---:B------:R-:W-:Y:S01]  /*1c40*/  IMAD R27, R0.reuse, 0x2, R27 ;  /* 0x00000002001b7824 */ /* 0x040fe200078e021b */
[----:B-1----:R2:W-:Y:S01]  /*1c50*/  STG.E desc[UR6][R2.64], R17 ;  /* 0x0000001102007986 */ /* 0x0025e2000c101906 */
[C---:B------:R-:W-:Y:S01]  /*1c60*/  IMAD R29, R0.reuse, 0x2, R29 ;  /* 0x00000002001d7824 */ /* 0x040fe200078e021d */
[----:B------:R-:W-:Y:S01]  /*1c70*/  LEA R13, R0, R13, 0x1 ;  /* 0x0000000d000d7211 */ /* 0x000fe200078e08ff */
[----:B------:R-:W-:Y:S06]  /*1c80*/  @P0 BRA `(.L_x_29) ;  /* 0xfffffff400240947 */ /* 0x000fec000383ffff */
.L_x_16:
[----:B------:R-:W-:Y:S05]  /*1c90*/  BSYNC.RECONVERGENT B2 ;  /* 0x0000000000027941 */ /* 0x000fea0003800200 */
.L_x_15:
[----:B------:R-:W3:Y:S02]  /*1ca0*/  LDCU UR4, c[0x0][0x3a0] ;  /* 0x00007400ff0477ac */ /* 0x000ee40008000800 */
[----:B---3--:R-:W-:-:S06]  /*1cb0*/  UIADD3 UR4, UPT, UPT, UR4, 0x1, URZ ;  /* 0x0000000104047890 */ /* 0x008fcc000fffe0ff */
[----:B------:R-:W-:Y:S01]  /*1cc0*/  I2FP.F32.S32 R0, UR4 ;  /* 0x0000000400007c45 */ /* 0x000fe20008201400 */
[----:B------:R-:W-:Y:S02]  /*1cd0*/  UMOV UR4, 0x40000000 ;  /* 0x4000000000047882 */ /* 0x000fe40000000000 */
[----:B------:R-:W-:Y:S01]  /*1ce0*/  IMAD.U32 R11, RZ, RZ, UR4 ;  /* 0x00000004ff0b7e24 */ /* 0x000fe2000f8e00ff */
[----:B0-2---:R-:W0:Y:S08]  /*1cf0*/  MUFU.RCP R3, R0 ;  /* 0x0000000000037308 */ /* 0x005e300000001000 */
[----:B------:R-:W2:Y:S01]  /*1d00*/  FCHK P0, R11, R0 ;  /* 0x000000000b007302 */ /* 0x000ea20000000000 */
[----:B0-----:R-:W-:-:S04]  /*1d10*/  FFMA R2, -R0, R3, 1 ;  /* 0x3f80000000027423 */ /* 0x001fc80000000103 */
[----:B------:R-:W-:-:S04]  /*1d20*/  FFMA R2, R3, R2, R3 ;  /* 0x0000000203027223 */ /* 0x000fc80000000003 */
[----:B------:R-:W-:-:S04]  /*1d30*/  FFMA R3, R2, 2, RZ ;  /* 0x4000000002037823 */ /* 0x000fc800000000ff */
[----:B------:R-:W-:-:S04]  /*1d40*/  FFMA R10, -R0, R3, 2 ;  /* 0x40000000000a7423 */ /* 0x000fc80000000103 */
[----:B------:R-:W-:Y:S01]  /*1d50*/  FFMA R2, R2, R10, R3 ;  /* 0x0000000a02027223 */ /* 0x000fe20000000003 */
[----:B--2---:R-:W-:Y:S06]  /*1d60*/  @!P0 BRA `(.L_x_30) ;  /* 0x00000000000c8947 */ /* 0x004fec0003800000 */
[----:B------:R-:W-:-:S07]  /*1d70*/  MOV R2, 0x1d90 ;  /* 0x00001d9000027802 */ /* 0x000fce0000000f00 */
[----:B-1----:R-:W-:Y:S05]  /*1d80*/  CALL.REL.NOINC `($__internal_1_$__cuda_sm3x_div_rn_noftz_f32_slowpath) ;  /* 0x00000024006c7944 */ /* 0x002fea0003c00000 */
[----:B------:R-:W-:-:S07]  /*1d90*/  MOV R2, R12 ;  /* 0x0000000c00027202 */ /* 0x000fce0000000f00 */
.L_x_30:
[----:B------:R-:W0:Y:S01]  /*1da0*/  LDCU UR4, c[0x0][0x3a4] ;  /* 0x00007480ff0477ac */ /* 0x000e220008000800 */
[----:B------:R-:W1:Y:S01]  /*1db0*/  LDC.64 R10, c[0x0][0x3b0] ;  /* 0x0000ec00ff0a7b82 */ /* 0x000e620000000a00 */
[----:B0-----:R-:W-:Y:S01]  /*1dc0*/  IMAD.U32 R0, RZ, RZ, UR4 ;  /* 0x00000004ff007e24 */ /* 0x001fe2000f8e00ff */
[----:B------:R-:W0:Y:S03]  /*1dd0*/  LDCU UR4, c[0x0][0x3a8] ;  /* 0x00007500ff0477ac */ /* 0x000e260008000800 */
[----:B------:R-:W-:-:S04]  /*1de0*/  IMAD R3, R8, R0, R4 ;  /* 0x0000000008037224 */ /* 0x000fc800078e0204 */
[----:B-1----:R-:W-:Y:S02]  /*1df0*/  IMAD.WIDE R20, R3, 0x4, R10 ;  /* 0x0000000403147825 */ /* 0x002fe400078e020a */
[----:B------:R-:W1:Y:S04]  /*1e00*/  LDC.64 R10, c[0x0][0x3b8] ;  /* 0x0000ee00ff0a7b82 */ /* 0x000e680000000a00 */
[----:B------:R-:W2:Y:S01]  /*1e10*/  LDG.E R20, desc[UR6][R20.64] ;  /* 0x0000000614147981 */ /* 0x000ea2000c1e1900 */
[----:B------:R-:W-:Y:S01]  /*1e20*/  BSSY.RECONVERGENT B2, `(.L_x_31) ;  /* 0x00000df000027945 */ /* 0x000fe20003800200 */
[----:B0-----:R-:W-:-:S04]  /*1e30*/  VIMNMX R8, PT, PT, R9, UR4, PT ;  /* 0x0000000409087c48 */ /* 0x001fc8000bfe0100 */
[----:B------:R-:W-:Y:S01]  /*1e40*/  ISETP.GT.AND P0, PT, R8, R7, PT ;  /* 0x000000070800720c */ /* 0x000fe20003f04270 */
[----:B-1----:R-:W-:-:S04]  /*1e50*/  IMAD.WIDE R10, R3, 0x4, R10 ;  /* 0x00000004030a7825 */ /* 0x002fc800078e020a */
[----:B------:R-:W-:Y:S01]  /*1e60*/  FADD R3, -R2, 1 ;  /* 0x3f80000002037421 */ /* 0x000fe20000000100 */
[----:B--2---:R0:W-:Y:S07]  /*1e70*/  STG.E desc[UR6][R10.64], R20 ;  /* 0x000000140a007986 */ /* 0x0041ee000c101906 */
[----:B------:R-:W-:Y:S05]  /*1e80*/  @!P0 BRA `(.L_x_32) ;  /* 0x0000000c00608947 */ /* 0x000fea0003800000 */
[----:B------:R-:W-:Y:S01]  /*1e90*/  IADD3 R5, PT, PT, R6, R5, -R8 ;  /* 0x0000000506057210 */ /* 0x000fe20007ffe808 */
[----:B------:R-:W-:Y:S01]  /*1ea0*/  BSSY.RECONVERGENT B3, `(.L_x_33) ;  /* 0x00000a6000037945 */ /* 0x000fe20003800200 */
[----:B0-----:R-:W-:Y:S01]  /*1eb0*/  IADD3 R10, PT, PT, -R7, R8, RZ ;  /* 0x00000008070a7210 */ /* 0x001fe20007ffe1ff */
[----:B------:R-:W-:Y:S01]  /*1ec0*/  IMAD.MOV.U32 R11, RZ, RZ, 0x1 ;  /* 0x00000001ff0b7424 */ /* 0x000fe200078e00ff */
[----:B------:R-:W-:Y:S02]  /*1ed0*/  ISETP.GT.U32.AND P0, PT, R5, -0x4, PT ;  /* 0xfffffffc0500780c */ /* 0x000fe40003f04070 */
[----:B------:R-:W-:Y:S02]  /*1ee0*/  MOV R5, R7 ;  /* 0x0000000700057202 */ /* 0x000fe40000000f00 */
[----:B------:R-:W-:-:S09]  /*1ef0*/  LOP3.LUT R6, R10, 0x3, RZ, 0xc0, !PT ;  /* 0x000000030a067812 */ /* 0x000fd200078ec0ff */
[----:B------:R-:W-:Y:S05]  /*1f00*/  @P0 BRA `(.L_x_34) ;  /* 0x00000008007c0947 */ /* 0x000fea0003800000 */
[----:B------:R-:W-:Y:S01]  /*1f10*/  LOP3.LUT R12, R10, 0xfffffffc, RZ, 0xc0, !PT ;  /* 0xfffffffc0a0c7812 */ /* 0x000fe200078ec0ff */
[----:B------:R-:W-:Y:S01]  /*1f20*/  BSSY.RECONVERGENT B4, `(.L_x_35) ;  /* 0x000009c000047945 */ /* 0x000fe20003800200 */
[----:B------:R-:W-:Y:S01]  /*1f30*/  IMAD R10, R7, R0, R4 ;  /* 0x00000000070a7224 */ /* 0x000fe200078e0204 */
[----:B------:R-:W-:Y:S01]  /*1f40*/  MOV R5, R7 ;  /* 0x0000000700057202 */ /* 0x000fe20000000f00 */
[----:B------:R-:W-:Y:S02]  /*1f50*/  IMAD.MOV.U32 R11, RZ, RZ, 0x2 ;  /* 0x00000002ff0b7424 */ /* 0x000fe400078e00ff */
[----:B------:R-:W-:-:S07]  /*1f60*/  IMAD.MOV R12, RZ, RZ, -R12 ;  /* 0x000000ffff0c7224 */ /* 0x000fce00078e0a0c */
.L_x_44:
[----:B0-----:R-:W0:Y:S02]  /*1f70*/  LDC.64 R26, c[0x0][0x3b0] ;  /* 0x0000ec00ff1a7b82 */ /* 0x001e240000000a00 */
[----:B0-----:R-:W-:-:S05]  /*1f80*/  IMAD.WIDE R26, R10, 0x4, R26 ;  /* 0x000000040a1a7825 */ /* 0x001fca00078e021a */
[----:B------:R-:W2:Y:S01]  /*1f90*/  LDG.E R28, desc[UR6][R26.64] ;  /* 0x000000061a1c7981 */ /* 0x000ea2000c1e1900 */
[----:B------:R-:W0:Y:S01]  /*1fa0*/  I2F.F64.U32 R14, R11 ;  /* 0x0000000b000e7312 */ /* 0x000e220000201800 */
[----:B------:R-:W-:Y:S02]  /*1fb0*/  HFMA2 R22, -RZ, RZ, 0, 5.9604644775390625e-08 ;  /* 0x00000001ff167431 */ /* 0x000fe400000001ff */
[----:B------:R-:W-:Y:S01]  /*1fc0*/  VIADD R0, R11, 0xffffffff ;  /* 0xffffffff0b007836 */ /* 0x000fe20000000000 */
[----:B------:R-:W-:Y:S04]  /*1fd0*/  BSSY.RECONVERGENT B5, `(.L_x_36) ;  /* 0x000001b000057945 */ /* 0x000fe80003800200 */
[----:B------:R-:W-:Y:S08]  /*1fe0*/  F2F.F64.F32 R18, R20 ;  /* 0x0000001400127310 */ /* 0x000ff00000201800 */
[----:B0-----:R-:W0:Y:S08]  /*1ff0*/  MUFU.RCP64H R23, R15 ;  /* 0x0000000f00177308 */ /* 0x001e300000001800 */
[----:B------:R-:W-:Y:S01]  /*2000*/  I2F.F64.U32 R16, R0 ;  /* 0x0000000000107312 */ /* 0x000fe20000201800 */
[----:B0-----:R-:W-:-:S08]  /*2010*/  DFMA R24, -R14, R22, 1 ;  /* 0x3ff000000e18742b */ /* 0x001fd00000000116 */
[----:B------:R-:W-:-:S08]  /*2020*/  DFMA R24, R24, R24, R24 ;  /* 0x000000181818722b */ /* 0x000fd00000000018 */
[----:B------:R-:W-:-:S08]  /*2030*/  DFMA R22, R22, R24, R22 ;  /* 0x000000181616722b */ /* 0x000fd00000000016 */
[----:B------:R-:W-:-:S08]  /*2040*/  DFMA R24, -R14, R22, 1 ;  /* 0x3ff000000e18742b */ /* 0x000fd00000000116 */
[----:B------:R-:W-:Y:S01]  /*2050*/  DFMA R24, R22, R24, R22 ;  /* 0x000000181618722b */ /* 0x000fe20000000016 */
[----:B--2---:R-:W0:Y:S02]  /*2060*/  F2F.F64.F32 R28, R28 ;  /* 0x0000001c001c7310 */ /* 0x004e240000201800 */
[----:B0-----:R-:W-:-:S08]  /*2070*/  DFMA R18, R16, R18, R28 ;  /* 0x000000121012722b */ /* 0x001fd0000000001c */
[----:B------:R-:W-:Y:S02]  /*2080*/  DMUL R16, R18, R24 ;  /* 0x0000001812107228 */ /* 0x000fe40000000000 */
[----:B------:R-:W-:-:S06]  /*2090*/  FSETP.GEU.AND P1, PT, |R19|, 6.5827683646048100446e-37, PT ;  /* 0x036000001300780b */ /* 0x000fcc0003f2e200 */
[----:B------:R-:W-:-:S08]  /*20a0*/  DFMA R22, -R14, R16, R18 ;  /* 0x000000100e16722b */ /* 0x000fd00000000112 */
[----:B------:R-:W-:-:S10]  /*20b0*/  DFMA R20, R24, R22, R16 ;  /* 0x000000161814722b */ /* 0x000fd40000000010 */
[----:B------:R-:W-:-:S05]  /*20c0*/  FFMA R13, RZ, R15, R21 ;  /* 0x0000000fff0d7223 */ /* 0x000fca0000000015 */
[----:B------:R-:W-:Y:S02]  /*20d0*/  FSETP.GT.AND P0, PT, |R13|, 1.469367938527859385e-39, PT ;  /* 0x001000000d00780b */ /* 0x000fe40003f04200 */
[----:B------:R-:W-:-:S11]  /*20e0*/  IADD3 R13, PT, PT, R11, 0x3, RZ ;  /* 0x000000030b0d7810 */ /* 0x000fd60007ffe0ff */
[----:B------:R-:W-:Y:S05]  /*20f0*/  @P0 BRA P1, `(.L_x_37) ;  /* 0x0000000000200947 */ /* 0x000fea0000800000 */
[----:B------:R-:W-:Y:S01]  /*2100*/  IMAD.MOV.U32 R17, RZ, RZ, R18 ;  /* 0x000000ffff117224 */ /* 0x000fe200078e0012 */
[----:B------:R-:W-:Y:S01]  /*2110*/  MOV R16, R19 ;  /* 0x0000001300107202 */ /* 0x000fe20000000f00 */
[----:B------:R-:W-:Y:S01]  /*2120*/  IMAD.MOV.U32 R18, RZ, RZ, R14 ;  /* 0x000000ffff127224 */ /* 0x000fe200078e000e */
[----:B------:R-:W-:Y:S02]  /*2130*/  MOV R21, R15 ;  /* 0x0000000f00157202 */ /* 0x000fe40000000f00 */
[----:B------:R-:W-:-:S07]  /*2140*/  MOV R0, 0x2160 ;  /* 0x0000216000007802 */ /* 0x000fce0000000f00 */
[----:B------:R-:W-:Y:S05]  /*2150*/  CALL.REL.NOINC `($__internal_0_$__cuda_sm20_div_rn_f64_full) ;  /* 0x0000001800e47944 */ /* 0x000fea0003c00000 */
[----:B------:R-:W-:Y:S01]  /*2160*/  IMAD.MOV.U32 R20, RZ, RZ, R17 ;  /* 0x000000ffff147224 */ /* 0x000fe200078e0011 */
[----:B------:R-:W-:-:S07]  /*2170*/  MOV R21, R16 ;  /* 0x0000001000157202 */ /* 0x000fce0000000f00 */
.L_x_37:
[----:B------:R-:W-:Y:S05]  /*2180*/  BSYNC.RECONVERGENT B5 ;  /* 0x0000000000057941 */ /* 0x000fea0003800200 */
.L_x_36:
[----:B------:R-:W0:Y:S01]  /*2190*/  LDC.64 R28, c[0x0][0x3b8] ;  /* 0x0000ee00ff1c7b82 */ /* 0x000e220000000a00 */
[----:B------:R-:W1:Y:S07]  /*21a0*/  F2F.F32.F64 R31, R20 ;  /* 0x00000014001f7310 */ /* 0x000e6e0000301000 */
[----:B------:R-:W2:Y:S01]  /*21b0*/  LDC R17, c[0x0][0x3a4] ;  /* 0x0000e900ff117b82 */ /* 0x000ea20000000800 */
[----:B0-----:R-:W-:-:S05]  /*21c0*/  IMAD.WIDE R28, R10, 0x4, R28 ;  /* 0x000000040a1c7825 */ /* 0x001fca00078e021c */
[----:B-1----:R0:W-:Y:S01]  /*21d0*/  STG.E desc[UR6][R28.64], R31 ;  /* 0x0000001f1c007986 */ /* 0x0021e2000c101906 */
[----:B--2---:R-:W-:-:S05]  /*21e0*/  IMAD.WIDE R26, R17, 0x4, R26 ;  /* 0x00000004111a7825 */ /* 0x004fca00078e021a */
[----:B------:R-:W2:Y:S01]  /*21f0*/  LDG.E R0, desc[UR6][R26.64] ;  /* 0x000000061a007981 */ /* 0x000ea2000c1e1900 */
[----:B------:R-:W-:Y:S02]  /*2200*/  VIADD R36, R11, 0x1 ;  /* 0x000000010b247836 */ /* 0x000fe40000000000 */
[----:B------:R-:W-:Y:S01]  /*2210*/  HFMA2 R18, -RZ, RZ, 0, 5.9604644775390625e-08 ;  /* 0x00000001ff127431 */ /* 0x000fe200000001ff */
[----:B------:R-:W-:Y:S01]  /*2220*/  F2F.F64.F32 R22, R31 ;  /* 0x0000001f00167310 */ /* 0x000fe20000201800 */
[----:B------:R-:W-:Y:S07]  /*2230*/  BSSY.RECONVERGENT B5, `(.L_x_38) ;  /* 0x0000019000057945 */ /* 0x000fee0003800200 */
[----:B------:R-:W1:Y:S08]  /*2240*/  I2F.F64.U32 R36, R36 ;  /* 0x0000002400247312 */ /* 0x000e700000201800 */
[----:B-1----:R-:W1:Y:S02]  /*2250*/  MUFU.RCP64H R19, R37 ;  /* 0x0000002500137308 */ /* 0x002e640000001800 */
[----:B-1----:R-:W-:-:S08]  /*2260*/  DFMA R16, -R36, R18, 1 ;  /* 0x3ff000002410742b */ /* 0x002fd00000000112 */
[----:B------:R-:W-:-:S08]  /*2270*/  DFMA R16, R16, R16, R16 ;  /* 0x000000101010722b */ /* 0x000fd00000000010 */
[----:B------:R-:W-:-:S08]  /*2280*/  DFMA R16, R18, R16, R18 ;  /* 0x000000101210722b */ /* 0x000fd00000000012 */
[----:B------:R-:W-:-:S08]  /*2290*/  DFMA R18, -R36, R16, 1 ;  /* 0x3ff000002412742b */ /* 0x000fd00000000110 */
[----:B------:R-:W-:Y:S01]  /*22a0*/  DFMA R18, R16, R18, R16 ;  /* 0x000000121012722b */ /* 0x000fe20000000010 */
[----:B--2---:R-:W1:Y:S02]  /*22b0*/  F2F.F64.F32 R20, R0 ;  /* 0x0000000000147310 */ /* 0x004e640000201800 */
[----:B-1----:R-:W-:-:S08]  /*22c0*/  DFMA R20, R14, R22, R20 ;  /* 0x000000160e14722b */ /* 0x002fd00000000014 */
[----:B------:R-:W-:Y:S02]  /*22d0*/  DMUL R14, R20, R18 ;  /* 0x00000012140e7228 */ /* 0x000fe40000000000 */
[----:B------:R-:W-:-:S06]  /*22e0*/  FSETP.GEU.AND P1, PT, |R21|, 6.5827683646048100446e-37, PT ;  /* 0x036000001500780b */ /* 0x000fcc0003f2e200 */
[----:B------:R-:W-:-:S08]  /*22f0*/  DFMA R16, -R36, R14, R20 ;  /* 0x0000000e2410722b */ /* 0x000fd00000000114 */
[----:B------:R-:W-:-:S10]  /*2300*/  DFMA R24, R18, R16, R14 ;  /* 0x000000101218722b */ /* 0x000fd4000000000e */
[----:B------:R-:W-:-:S05]  /*2310*/  FFMA R14, RZ, R37, R25 ;  /* 0x00000025ff0e7223 */ /* 0x000fca0000000019 */
[----:B------:R-:W-:-:S13]  /*2320*/  FSETP.GT.AND P0, PT, |R14|, 1.469367938527859385e-39, PT ;  /* 0x001000000e00780b */ /* 0x000fda0003f04200 */
[----:B0-----:R-:W-:Y:S05]  /*2330*/  @P0 BRA P1, `(.L_x_39) ;  /* 0x0000000000200947 */ /* 0x001fea0000800000 */
[----:B------:R-:W-:Y:S01]  /*2340*/  MOV R16, R21 ;  /* 0x0000001500107202 */ /* 0x000fe20000000f00 */
[----:B------:R-:W-:Y:S01]  /*2350*/  IMAD.MOV.U32 R17, RZ, RZ, R20 ;  /* 0x000000ffff117224 */ /* 0x000fe200078e0014 */
[----:B------:R-:W-:Y:S01]  /*2360*/  MOV R21, R37 ;  /* 0x0000002500157202 */ /* 0x000fe20000000f00 */
[----:B------:R-:W-:Y:S01]  /*2370*/  IMAD.MOV.U32 R18, RZ, RZ, R36 ;  /* 0x000000ffff127224 */ /* 0x000fe200078e0024 */
[----:B------:R-:W-:-:S07]  /*2380*/  MOV R0, 0x23a0 ;  /* 0x000023a000007802 */ /* 0x000fce0000000f00 */
[----:B------:R-:W-:Y:S05]  /*2390*/  CALL.REL.NOINC `($__internal_0_$__cuda_sm20_div_rn_f64_full) ;  /* 0x0000001800547944 */ /* 0x000fea0003c00000 */
[----:B------:R-:W-:Y:S01]  /*23a0*/  IMAD.MOV.U32 R24, RZ, RZ, R17 ;  /* 0x000000ffff187224 */ /* 0x000fe200078e0011 */
[----:B------:R-:W-:-:S07]  /*23b0*/  MOV R25, R16 ;  /* 0x0000001000197202 */ /* 0x000fce0000000f00 */
.L_x_39:
[----:B------:R-:W-:Y:S05]  /*23c0*/  BSYNC.RECONVERGENT B5 ;  /* 0x0000000000057941 */ /* 0x000fea0003800200 */
.L_x_38:
[----:B------:R-:W0:Y:S01]  /*23d0*/  LDC R15, c[0x0][0x3a4] ;  /* 0x0000e900ff0f7b82 */ /* 0x000e220000000800 */
[----:B------:R-:W1:Y:S01]  /*23e0*/  F2F.F32.F64 R25, R24 ;  /* 0x0000001800197310 */ /* 0x000e620000301000 */
[----:B0-----:R-:W-:-:S04]  /*23f0*/  IMAD.WIDE R28, R15, 0x4, R28 ;  /* 0x000000040f1c7825 */ /* 0x001fc800078e021c */
[----:B------:R-:W-:Y:S01]  /*2400*/  IMAD.WIDE R26, R15, 0x4, R26 ;  /* 0x000000040f1a7825 */ /* 0x000fe200078e021a */
[----:B-1----:R0:W-:Y:S04]  /*2410*/  STG.E desc[UR6][R28.64], R25 ;  /* 0x000000191c007986 */ /* 0x0021e8000c101906 */
        /* <DEDUP_REMOVED lines=10> */
[----:B------:R-:W-:Y:S01]  /*24c0*/  DFMA R18, -R14, R16, 1 ;  /* 0x3ff000000e12742b */ /* 0x000fe20000000110 */
[----:B--2---:R-:W1:Y:S02]  /*24d0*/  F2F.F64.F32 R20, R0 ;  /* 0x0000000000147310 */ /* 0x004e640000201800 */
[----:B-1----:R-:W-:-:S05]  /*24e0*/  DFMA R20, R36, R22, R20 ;  /* 0x000000162414722b */ /* 0x002fca0000000014 */
[----:B------:R-:W-:-:S08]  /*24f0*/  DFMA R22, R16, R18, R16 ;  /* 0x000000121016722b */ /* 0x000fd00000000010 */
[----:B------:R-:W-:Y:S01]  /*2500*/  DMUL R16, R20, R22 ;  /* 0x0000001614107228 */ /* 0x000fe20000000000 */
[----:B------:R-:W-:-:S07]  /*2510*/  FSETP.GEU.AND P1, PT, |R21|, 6.5827683646048100446e-37, PT ;  /* 0x036000001500780b */ /* 0x000fce0003f2e200 */
        /* <DEDUP_REMOVED lines=14> */
.L_x_41:
[----:B------:R-:W-:Y:S05]  /*2600*/  BSYNC.RECONVERGENT B5 ;  /* 0x0000000000057941 */ /* 0x000fea0003800200 */
.L_x_40:
[----:B------:R-:W0:Y:S01]  /*2610*/  LDC R19, c[0x0][0x3a4] ;  /* 0x0000e900ff137b82 */ /* 0x000e220000000800 */
[----:B------:R-:W1:Y:S01]  /*2620*/  F2F.F32.F64 R31, R16 ;  /* 0x00000010001f7310 */ /* 0x000e620000301000 */
[----:B0-----:R-:W-:-:S04]  /*2630*/  IMAD.WIDE R28, R19, 0x4, R28 ;  /* 0x00000004131c7825 */ /* 0x001fc800078e021c */
[----:B------:R-:W-:Y:S01]  /*2640*/  IMAD.WIDE R26, R19, 0x4, R26 ;  /* 0x00000004131a7825 */ /* 0x000fe200078e021a */
[----:B-1----:R0:W-:Y:S05]  /*2650*/  STG.E desc[UR6][R28.64], R31 ;  /* 0x0000001f1c007986 */ /* 0x0021ea000c101906 */
[----:B------:R-:W2:Y:S01]  /*2660*/  LDG.E R26, desc[UR6][R26.64] ;  /* 0x000000061a1a7981 */ /* 0x000ea2000c1e1900 */
[----:B------:R-:W1:Y:S01]  /*2670*/  I2F.F64.U32 R18, R13 ;  /* 0x0000000d00127312 */ /* 0x000e620000201800 */
[----:B------:R-:W-:Y:S01]  /*2680*/  IMAD.MOV.U32 R22, RZ, RZ, 0x1 ;  /* 0x00000001ff167424 */ /* 0x000fe200078e00ff */
[----:B------:R-:W-:Y:S06]  /*2690*/  BSSY.RECONVERGENT B5, `(.L_x_42) ;  /* 0x0000019000057945 */ /* 0x000fec0003800200 */
[----:B------:R-:W-:Y:S08]  /*26a0*/  F2F.F64.F32 R20, R31 ;  /* 0x0000001f00147310 */ /* 0x000ff00000201800 */
        /* <DEDUP_REMOVED lines=15> */
[----:B------:R-:W-:Y:S01]  /*27a0*/  IMAD.MOV.U32 R16, RZ, RZ, R21 ;  /* 0x000000ffff107224 */ /* 0x000fe200078e0015 */
[----:B------:R-:W-:Y:S02]  /*27b0*/  MOV R17, R20 ;  /* 0x0000001400117202 */ /* 0x000fe40000000f00 */
[----:B------:R-:W-:Y:S02]  /*27c0*/  MOV R21, R19 ;  /* 0x0000001300157202 */ /* 0x000fe40000000f00 */
[----:B------:R-:W-:-:S07]  /*27d0*/  MOV R0, 0x27f0 ;  /* 0x000027f000007802 */ /* 0x000fce0000000f00 */
[----:B------:R-:W-:Y:S05]  /*27e0*/  CALL.REL.NOINC `($__internal_0_$__cuda_sm20_div_rn_f64_full) ;  /* 0x0000001400407944 */ /* 0x000fea0003c00000 */
[----:B------:R-:W-:-:S04]  /*27f0*/  LOP3.LUT R17, R17, R16, RZ, 0x3c, !PT ;  /* 0x0000001011117212 */ /* 0x000fc800078e3cff */
[----:B------:R-:W-:-:S04]  /*2800*/  LOP3.LUT R16, R17, R16, RZ, 0x3c, !PT ;  /* 0x0000001011107212 */ /* 0x000fc800078e3cff */
[----:B------:R-:W-:-:S07]  /*2810*/  LOP3.LUT R17, R17, R16, RZ, 0x3c, !PT ;  /* 0x0000001011117212 */ /* 0x000fce00078e3cff */
.L_x_43:
[----:B------:R-:W-:Y:S05]  /*2820*/  BSYNC.RECONVERGENT B5 ;  /* 0x0000000000057941 */ /* 0x000fea0003800200 */
.L_x_42:
[----:B------:R-:W0:Y:S01]  /*2830*/  LDCU UR4, c[0x0][0x3a4] ;  /* 0x00007480ff0477ac */ /* 0x000e220008000800 */
[----:B------:R-:W1:Y:S01]  /*2840*/  F2F.F32.F64 R20, R16 ;  /* 0x0000001000147310 */ /* 0x000e620000301000 */
[----:B------:R-:W-:Y:S01]  /*2850*/  IADD3 R12, PT, PT, R12, 0x4, RZ ;  /* 0x000000040c0c7810 */ /* 0x000fe20007ffe0ff */
[----:B------:R-:W-:Y:S01]  /*2860*/  VIADD R11, R11, 0x4 ;  /* 0x000000040b0b7836 */ /* 0x000fe20000000000 */
[----:B------:R-:W-:Y:S02]  /*2870*/  IADD3 R5, PT, PT, R5, 0x4, RZ ;  /* 0x0000000405057810 */ /* 0x000fe40007ffe0ff */
[----:B------:R-:W-:Y:S01]  /*2880*/  ISETP.NE.AND P0, PT, R12, RZ, PT ;  /* 0x000000ff0c00720c */ /* 0x000fe20003f05270 */
[----:B0-----:R-:W-:-:S04]  /*2890*/  IMAD.U32 R0, RZ, RZ, UR4 ;  /* 0x00000004ff007e24 */ /* 0x001fc8000f8e00ff */
[----:B------:R-:W-:-:S04]  /*28a0*/  IMAD.WIDE R28, R0, 0x4, R28 ;  /* 0x00000004001c7825 */ /* 0x000fc800078e021c */
[----:B------:R-:W-:Y:S01]  /*28b0*/  IMAD R10, R0, 0x4, R10 ;  /* 0x00000004000a7824 */ /* 0x000fe200078e020a */
[----:B-1----:R0:W-:Y:S03]  /*28c0*/  STG.E desc[UR6][R28.64], R20 ;  /* 0x000000141c007986 */ /* 0x0021e6000c101906 */
[----:B------:R-:W-:Y:S05]  /*28d0*/  @P0 BRA `(.L_x_44) ;  /* 0xfffffff400a40947 */ /* 0x000fea000383ffff */
[----:B------:R-:W-:Y:S05]  /*28e0*/  BSYNC.RECONVERGENT B4 ;  /* 0x0000000000047941 */ /* 0x000fea0003800200 */
.L_x_35:
[----:B------:R-:W-:-:S07]  /*28f0*/  IADD3 R11, PT, PT, R11, -0x1, RZ ;  /* 0xffffffff0b0b7810 */ /* 0x000fce0007ffe0ff */
.L_x_34:
[----:B------:R-:W-:Y:S05]  /*2900*/  BSYNC.RECONVERGENT B3 ;  /* 0x0000000000037941 */ /* 0x000fea0003800200 */
.L_x_33:
[----:B------:R-:W-:-:S13]  /*2910*/  ISETP.NE.AND P0, PT, R6, RZ, PT ;  /* 0x000000ff0600720c */ /* 0x000fda0003f05270 */
[----:B------:R-:W-:Y:S05]  /*2920*/  @!P0 BRA `(.L_x_32) ;  /* 0x0000000000b88947 */ /* 0x000fea0003800000 */
[----:B------:R-:W1:Y:S01]  /*2930*/  LDC.64 R14, c[0x0][0x3b0] ;  /* 0x0000ec00ff0e7b82 */ /* 0x000e620000000a00 */
[----:B------:R-:W-:Y:S02]  /*2940*/  IMAD R5, R5, R0, R4 ;  /* 0x0000000005057224 */ /* 0x000fe400078e0204 */
[----:B------:R-:W-:-:S05]  /*2950*/  IMAD.MOV R10, RZ, RZ, -R6 ;  /* 0x000000ffff0a7224 */ /* 0x000fca00078e0a06 */
[----:B------:R-:W2:Y:S02]  /*2960*/  LDC.64 R12, c[0x0][0x3b8] ;  /* 0x0000ee00ff0c7b82 */ /* 0x000ea40000000a00 */
.L_x_47:
[----:B-1----:R-:W-:-:S05]  /*2970*/  IMAD.WIDE R26, R5, 0x4, R14 ;  /* 0x00000004051a7825 */ /* 0x002fca00078e020e */
[----:B---3--:R1:W3:Y:S01]  /*2980*/  LDG.E R0, desc[UR6][R26.64] ;  /* 0x000000061a007981 */ /* 0x0082e2000c1e1900 */
[----:B------:R-:W-:Y:S01]  /*2990*/  IADD3 R6, PT, PT, R11, 0x1, RZ ;  /* 0x000000010b067810 */ /* 0x000fe20007ffe0ff */
[----:B------:R-:W-:Y:S01]  /*29a0*/  IMAD.MOV.U32 R22, RZ, RZ, 0x1 ;  /* 0x00000001ff167424 */ /* 0x000fe200078e00ff */
[----:B------:R-:W-:Y:S01]  /*29b0*/  I2F.F64.U32 R16, R11 ;  /* 0x0000000b00107312 */ /* 0x000fe20000201800 */
[----:B------:R-:W-:Y:S07]  /*29c0*/  BSSY.RECONVERGENT B3, `(.L_x_45) ;  /* 0x000001a000037945 */ /* 0x000fee0003800200 */
[----:B------:R-:W4:Y:S08]  /*29d0*/  I2F.F64.U32 R18, R6 ;  /* 0x0000000600127312 */ /* 0x000f300000201800 */
[----:B0-----:R-:W-:Y:S08]  /*29e0*/  F2F.F64.F32 R20, R20 ;  /* 0x0000001400147310 */ /* 0x001ff00000201800 */
[----:B----4-:R-:W0:Y:S02]  /*29f0*/  MUFU.RCP64H R23, R19 ;  /* 0x0000001300177308 */ /* 0x010e240000001800 */
[----:B0-----:R-:W-:-:S08]  /*2a00*/  DFMA R24, -R18, R22, 1 ;  /* 0x3ff000001218742b */ /* 0x001fd00000000116 */
[----:B------:R-:W-:-:S08]  /*2a10*/  DFMA R24, R24, R24, R24 ;  /* 0x000000181818722b */ /* 0x000fd00000000018 */
[----:B------:R-:W-:-:S08]  /*2a20*/  DFMA R24, R22, R24, R22 ;  /* 0x000000181618722b */ /* 0x000fd00000000016 */
[----:B-1----:R-:W-:-:S08]  /*2a30*/  DFMA R26, -R18, R24, 1 ;  /* 0x3ff00000121a742b */ /* 0x002fd00000000118 */
[----:B------:R-:W-:Y:S01]  /*2a40*/  DFMA R26, R24, R26, R24 ;  /* 0x0000001a181a722b */ /* 0x000fe20000000018 */
[----:B---3--:R-:W0:Y:S02]  /*2a50*/  F2F.F64.F32 R22, R0 ;  /* 0x0000000000167310 */ /* 0x008e240000201800 */
[----:B0-----:R-:W-:-:S08]  /*2a60*/  DFMA R22, R20, R16, R22 ;  /* 0x000000101416722b */ /* 0x001fd00000000016 */
[----:B------:R-:W-:Y:S02]  /*2a70*/  DMUL R16, R22, R26 ;  /* 0x0000001a16107228 */ /* 0x000fe40000000000 */
[----:B------:R-:W-:-:S06]  /*2a80*/  FSETP.GEU.AND P1, PT, |R23|, 6.5827683646048100446e-37, PT ;  /* 0x036000001700780b */ /* 0x000fcc0003f2e200 */
[----:B------:R-:W-:-:S08]  /*2a90*/  DFMA R24, -R18, R16, R22 ;  /* 0x000000101218722b */ /* 0x000fd00000000116 */
[----:B------:R-:W-:-:S10]  /*2aa0*/  DFMA R16, R26, R24, R16 ;  /* 0x000000181a10722b */ /* 0x000fd40000000010 */
[----:B------:R-:W-:-:S05]  /*2ab0*/  FFMA R11, RZ, R19, R17 ;  /* 0x00000013ff0b7223 */ /* 0x000fca0000000011 */
[----:B------:R-:W-:-:S13]  /*2ac0*/  FSETP.GT.AND P0, PT, |R11|, 1.469367938527859385e-39, PT ;  /* 0x001000000b00780b */ /* 0x000fda0003f04200 */
[----:B------:R-:W-:Y:S05]  /*2ad0*/  @P0 BRA P1, `(.L_x_46) ;  /* 0x0000000000200947 */ /* 0x000fea0000800000 */
[----:B------:R-:W-:Y:S01]  /*2ae0*/  MOV R17, R22 ;  /* 0x0000001600117202 */ /* 0x000fe20000000f00 */
[----:B------:R-:W-:Y:S01]  /*2af0*/  IMAD.MOV.U32 R16, RZ, RZ, R23 ;  /* 0x000000ffff107224 */ /* 0x000fe200078e0017 */
[----:B------:R-:W-:Y:S02]  /*2b00*/  MOV R21, R19 ;  /* 0x0000001300157202 */ /* 0x000fe40000000f00 */
[----:B------:R-:W-:-:S07]  /*2b10*/  MOV R0, 0x2b30 ;  /* 0x00002b3000007802 */ /* 0x000fce0000000f00 */
[----:B--2---:R-:W-:Y:S05]  /*2b20*/  CALL.REL.NOINC `($__internal_0_$__cuda_sm20_div_rn_f64_full) ;  /* 0x0000001000707944 */ /* 0x004fea0003c00000 */
[----:B------:R-:W-:-:S04]  /*2b30*/  LOP3.LUT R17, R17, R16, RZ, 0x3c, !PT ;  /* 0x0000001011117212 */ /* 0x000fc800078e3cff */
[----:B------:R-:W-:-:S04]  /*2b40*/  LOP3.LUT R16, R17, R16, RZ, 0x3c, !PT ;  /* 0x0000001011107212 */ /* 0x000fc800078e3cff */
[----:B------:R-:W-:-:S07]  /*2b50*/  LOP3.LUT R17, R17, R16, RZ, 0x3c, !PT ;  /* 0x0000001011117212 */ /* 0x000fce00078e3cff */
.L_x_46:
[----:B------:R-:W-:Y:S05]  /*2b60*/  BSYNC.RECONVERGENT B3 ;  /* 0x0000000000037941 */ /* 0x000fea0003800200 */
.L_x_45:
[----:B------:R-:W0:Y:S01]  /*2b70*/  F2F.F32.F64 R20, R16 ;  /* 0x0000001000147310 */ /* 0x000e220000301000 */
[----:B--2---:R-:W-:Y:S01]  /*2b80*/  IMAD.WIDE R18, R5, 0x4, R12 ;  /* 0x0000000405127825 */ /* 0x004fe200078e020c */
[----:B------:R-:W1:Y:S03]  /*2b90*/  LDCU UR4, c[0x0][0x3a4] ;  /* 0x00007480ff0477ac */ /* 0x000e660008000800 */
[----:B------:R-:W-:Y:S02]  /*2ba0*/  VIADD R10, R10, 0x1 ;  /* 0x000000010a0a7836 */ /* 0x000fe40000000000 */
[----:B------:R-:W-:-:S03]  /*2bb0*/  IMAD.MOV.U32 R11, RZ, RZ, R6 ;  /* 0x000000ffff0b7224 */ /* 0x000fc600078e0006 */
[----:B------:R-:W-:Y:S01]  /*2bc0*/  ISETP.NE.AND P0, PT, R10, RZ, PT ;  /* 0x000000ff0a00720c */ /* 0x000fe20003f05270 */
[----:B0-----:R3:W-:Y:S01]  /*2bd0*/  STG.E desc[UR6][R18.64], R20 ;  /* 0x0000001412007986 */ /* 0x0017e2000c101906 */
[----:B-1----:R-:W-:-:S04]  /*2be0*/  MOV R0, UR4 ;  /* 0x0000000400007c02 */ /* 0x002fc80008000f00 */
[----:B------:R-:W-:-:S07]  /*2bf0*/  IADD3 R5, PT, PT, R5, R0, RZ ;  /* 0x0000000005057210 */ /* 0x000fce0007ffe0ff */
[----:B------:R-:W-:Y:S05]  /*2c00*/  @P0 BRA `(.L_x_47) ;  /* 0xfffffffc00580947 */ /* 0x000fea000383ffff */
.L_x_32:
[----:B------:R-:W-:Y:S05]  /*2c10*/  BSYNC.RECONVERGENT B2 ;  /* 0x0000000000027941 */ /* 0x000fea0003800200 */
.L_x_31:
[----:B------:R-:W0:Y:S02]  /*2c20*/  LDCU UR4, c[0x0][0x3a8] ;  /* 0x00007500ff0477ac */ /* 0x000e240008000800 */
[----:B0-----:R-:W-:-:S05]  /*2c30*/  IMAD.U32 R10, RZ, RZ, UR4 ;  /* 0x00000004ff0a7e24 */ /* 0x001fca000f8e00ff */
[----:B------:R-:W-:-:S13]  /*2c40*/  ISETP.GE.AND P0, PT, R9, R10, PT ;  /* 0x0000000a0900720c */ /* 0x000fda0003f06270 */
[----:B------:R-:W-:Y:S05]  /*2c50*/  @P0 BRA `(.L_x_6) ;  /* 0x0000000000dc0947 */ /* 0x000fea0003800000 */
[C---:B------:R-:W-:Y:S01]  /*2c60*/  IADD3 R5, PT, PT, -R8.reuse, R10, RZ ;  /* 0x0000000a08057210 */ /* 0x040fe20007ffe1ff */
[----:B------:R-:W-:Y:S01]  /*2c70*/  IMAD.IADD R6, R8, 0x1, -R10 ;  /* 0x0000000108067824 */ /* 0x000fe200078e0a0a */
[----:B------:R-:W-:Y:S02]  /*2c80*/  BSSY.RECONVERGENT B1, `(.L_x_48) ;  /* 0x0000013000017945 */ /* 0x000fe40003800200 */
[----:B------:R-:W-:Y:S02]  /*2c90*/  LOP3.LUT P0, R5, R5, 0x3, RZ, 0xc0, !PT ;  /* 0x0000000305057812 */ /* 0x000fe4000780c0ff */
[----:B------:R-:W-:-:S11]  /*2ca0*/  ISETP.GT.U32.AND P1, PT, R6, -0x4, PT ;  /* 0xfffffffc0600780c */ /* 0x000fd60003f24070 */
[----:B------:R-:W-:Y:S05]  /*2cb0*/  @!P0 BRA `(.L_x_49) ;  /* 0x00000000003c8947 */ /* 0x000fea0003800000 */
[----:B------:R-:W0:Y:S01]  /*2cc0*/  LDC.64 R12, c[0x0][0x3b0] ;  /* 0x0000ec00ff0c7b82 */ /* 0x000e220000000a00 */
[----:B------:R-:W-:Y:S01]  /*2cd0*/  IADD3 R6, PT, PT, -R5, RZ, RZ ;  /* 0x000000ff05067210 */ /* 0x000fe20007ffe1ff */
[----:B------:R-:W-:-:S06]  /*2ce0*/  IMAD R5, R8, R0, R4 ;  /* 0x0000000008057224 */ /* 0x000fcc00078e0204 */
[----:B------:R-:W1:Y:S02]  /*2cf0*/  LDC.64 R14, c[0x0][0x3b8] ;  /* 0x0000ee00ff0e7b82 */ /* 0x000e640000000a00 */
.L_x_50:
[----:B0-----:R-:W-:-:S06]  /*2d00*/  IMAD.WIDE R16, R5, 0x4, R12 ;  /* 0x0000000405107825 */ /* 0x001fcc00078e020c */
[----:B--2---:R-:W2:Y:S01]  /*2d10*/  LDG.E R17, desc[UR6][R16.64] ;  /* 0x0000000610117981 */ /* 0x004ea2000c1e1900 */
[----:B-1-3--:R-:W-:Y:S01]  /*2d20*/  IMAD.WIDE R18, R5, 0x4, R14 ;  /* 0x0000000405127825 */ /* 0x00afe200078e020e */
[----:B------:R-:W-:-:S03]  /*2d30*/  IADD3 R8, PT, PT, R8, 0x1, RZ ;  /* 0x0000000108087810 */ /* 0x000fc60007ffe0ff */
[----:B------:R-:W-:Y:S02]  /*2d40*/  VIADD R6, R6, 0x1 ;  /* 0x0000000106067836 */ /* 0x000fe40000000000 */
[----:B------:R-:W-:-:S03]  /*2d50*/  IMAD.IADD R5, R5, 0x1, R0 ;  /* 0x0000000105057824 */ /* 0x000fc600078e0200 */
[----:B------:R-:W-:Y:S01]  /*2d60*/  ISETP.NE.AND P0, PT, R6, RZ, PT ;  /* 0x000000ff0600720c */ /* 0x000fe20003f05270 */
[----:B--2---:R-:W-:-:S04]  /*2d70*/  FMUL R22, R17, R2 ;  /* 0x0000000211167220 */ /* 0x004fc80000400000 */
[----:B------:R-:W-:-:S05]  /*2d80*/  FFMA R20, R3, R20, R22 ;  /* 0x0000001403147223 */ /* 0x000fca0000000016 */
[----:B------:R2:W-:Y:S03]  /*2d90*/  STG.E desc[UR6][R18.64], R20 ;  /* 0x0000001412007986 */ /* 0x0005e6000c101906 */
[----:B------:R-:W-:Y:S05]  /*2da0*/  @P0 BRA `(.L_x_50) ;  /* 0xfffffffc00d40947 */ /* 0x000fea000383ffff */
.L_x_49:
[----:B------:R-:W-:Y:S05]  /*2db0*/  BSYNC.RECONVERGENT B1 ;  /* 0x0000000000017941 */ /* 0x000fea0003800200 */
.L_x_48:
[----:B------:R-:W-:Y:S05]  /*2dc0*/  @P1 BRA `(.L_x_6) ;  /* 0x0000000000801947 */ /* 0x000fea0003800000 */
[----:B------:R-:W0:Y:S01]  /*2dd0*/  LDC.64 R12, c[0x0][0x3b0] ;  /* 0x0000ec00ff0c7b82 */ /* 0x000e220000000a00 */
[C---:B------:R-:W-:Y:S01]  /*2de0*/  IADD3 R5, PT, PT, R8.reuse, -R10, RZ ;  /* 0x8000000a08057210 */ /* 0x040fe20007ffe0ff */
[----:B------:R-:W-:-:S06]  /*2df0*/  IMAD R11, R8, R0, R4 ;  /* 0x00000000080b7224 */ /* 0x000fcc00078e0204 */
[----:B------:R-:W1:Y:S02]  /*2e00*/  LDC.64 R14, c[0x0][0x3b8] ;  /* 0x0000ee00ff0e7b82 */ /* 0x000e640000000a00 */
.L_x_51:
[----:B0---4-:R-:W-:-:S05]  /*2e10*/  IMAD.WIDE R22, R11, 0x4, R12 ;  /* 0x000000040b167825 */ /* 0x011fca00078e020c */
[----:B------:R-:W4:Y:S02]  /*2e20*/  LDG.E R17, desc[UR6][R22.64] ;  /* 0x0000000616117981 */ /* 0x000f24000c1e1900 */
[----:B----4-:R-:W-:Y:S01]  /*2e30*/  FMUL R6, R17, R2 ;  /* 0x0000000211067220 */ /* 0x010fe20000400000 */
[----:B-1----:R-:W-:-:S04]  /*2e40*/  IMAD.WIDE R16, R11, 0x4, R14 ;  /* 0x000000040b107825 */ /* 0x002fc800078e020e */
[----:B------:R-:W-:Y:S01]  /*2e50*/  FFMA R6, R3, R20, R6 ;  /* 0x0000001403067223 */ /* 0x000fe20000000006 */
[----:B--23--:R-:W-:-:S04]  /*2e60*/  IMAD.WIDE R20, R0, 0x4, R22 ;  /* 0x0000000400147825 */ /* 0x00cfc800078e0216 */
[----:B------:R0:W-:Y:S04]  /*2e70*/  STG.E desc[UR6][R16.64], R6 ;  /* 0x0000000610007986 */ /* 0x0001e8000c101906 */
[----:B------:R-:W2:Y:S01]  /*2e80*/  LDG.E R19, desc[UR6][R20.64] ;  /* 0x0000000614137981 */ /* 0x000ea2000c1e1900 */
[----:B------:R-:W-:-:S04]  /*2e90*/  IMAD.WIDE R24, R0, 0x4, R20 ;  /* 0x0000000400187825 */ /* 0x000fc800078e0214 */
[----:B--2---:R-:W-:Y:S01]  /*2ea0*/  FMUL R8, R19, R2 ;  /* 0x0000000213087220 */ /* 0x004fe20000400000 */
[----:B------:R-:W-:-:S04]  /*2eb0*/  IMAD.WIDE R18, R0, 0x4, R16 ;  /* 0x0000000400127825 */ /* 0x000fc800078e0210 */
[----:B------:R-:W-:-:S05]  /*2ec0*/  FFMA R8, R3, R6, R8 ;  /* 0x0000000603087223 */ /* 0x000fca0000000008 */
[----:B------:R4:W-:Y:S04]  /*2ed0*/  STG.E desc[UR6][R18.64], R8 ;  /* 0x0000000812007986 */ /* 0x0009e8000c101906 */
[----:B------:R-:W2:Y:S01]  /*2ee0*/  LDG.E R23, desc[UR6][R24.64] ;  /* 0x0000000618177981 */ /* 0x000ea2000c1e1900 */
[----:B0-----:R-:W-:-:S04]  /*2ef0*/  IMAD.WIDE R16, R0, 0x4, R24 ;  /* 0x0000000400107825 */ /* 0x001fc800078e0218 */
[----:B--2---:R-:W-:Y:S01]  /*2f00*/  FMUL R26, R23, R2 ;  /* 0x00000002171a7220 */ /* 0x004fe20000400000 */
[----:B------:R-:W-:-:S04]  /*2f10*/  IMAD.WIDE R22, R0, 0x4, R18 ;  /* 0x0000000400167825 */ /* 0x000fc800078e0212 */
[----:B------:R-:W-:-:S05]  /*2f20*/  FFMA R28, R3, R8, R26 ;  /* 0x00000008031c7223 */ /* 0x000fca000000001a */
[----:B------:R4:W-:Y:S04]  /*2f30*/  STG.E desc[UR6][R22.64], R28 ;  /* 0x0000001c16007986 */ /* 0x0009e8000c101906 */
[----:B------:R-:W2:Y:S01]  /*2f40*/  LDG.E R17, desc[UR6][R16.64] ;  /* 0x0000000610117981 */ /* 0x000ea2000c1e1900 */
[C---:B------:R-:W-:Y:S01]  /*2f50*/  IMAD.WIDE R26, R0.reuse, 0x4, R22 ;  /* 0x00000004001a7825 */ /* 0x040fe200078e0216 */
[----:B------:R-:W-:-:S03]  /*2f60*/  LEA R11, R0, R11, 0x2 ;  /* 0x0000000b000b7211 */ /* 0x000fc600078e10ff */
[----:B------:R-:W-:-:S05]  /*2f70*/  VIADD R5, R5, 0x4 ;  /* 0x0000000405057836 */ /* 0x000fca0000000000 */
[----:B------:R-:W-:Y:S01]  /*2f80*/  ISETP.NE.AND P0, PT, R5, RZ, PT ;  /* 0x000000ff0500720c */ /* 0x000fe20003f05270 */
[----:B--2---:R-:W-:-:S04]  /*2f90*/  FMUL R20, R17, R2 ;  /* 0x0000000211147220 */ /* 0x004fc80000400000 */
[----:B------:R-:W-:-:S05]  /*2fa0*/  FFMA R20, R3, R28, R20 ;  /* 0x0000001c03147223 */ /* 0x000fca0000000014 */
[----:B------:R4:W-:Y:S03]  /*2fb0*/  STG.E desc[UR6][R26.64], R20 ;  /* 0x000000141a007986 */ /* 0x0009e6000c101906 */
[----:B------:R-:W-:Y:S05]  /*2fc0*/  @P0 BRA `(.L_x_51) ;  /* 0xfffffffc00900947 */ /* 0x000fea000383ffff */
.L_x_6:
[----:B------:R-:W-:Y:S05]  /*2fd0*/  BSYNC.RECONVERGENT B0 ;  /* 0x0000000000007941 */ /* 0x000fea0003800200 */
.L_x_5:
[----:B------:R-:W-:Y:S01]  /*2fe0*/  VIADD R2, R9, 0xffffffff ;  /* 0xffffffff09027836 */ /* 0x000fe20000000000 */
[----:B------:R-:W-:Y:S04]  /*2ff0*/  BSSY.RECONVERGENT B0, `(.L_x_52) ;  /* 0x000006d000007945 */ /* 0x000fe80003800200 */
[----:B------:R-:W-:-:S04]  /*3000*/  VIMNMX R3, PT, PT, R2, R10, PT ;  /* 0x0000000a02037248 */ /* 0x000fc80003fe0100 */
[----:B------:R-:W-:-:S13]  /*3010*/  ISETP.GE.AND P0, PT, R3, 0x1, PT ;  /* 0x000000010300780c */ /* 0x000fda0003f06270 */
[----:B------:R-:W-:Y:S05]  /*3020*/  @!P0 BRA `(.L_x_53) ;  /* 0x0000000400a48947 */ /* 0x000fea0003800000 */
[C---:B------:R-:W-:Y:S01]  /*3030*/  ISETP.GE.U32.AND P0, PT, R3.reuse, 0x8, PT ;  /* 0x000000080300780c */ /* 0x040fe20003f06070 */
[----:B------:R-:W-:Y:S01]  /*3040*/  BSSY.RECONVERGENT B1, `(.L_x_54) ;  /* 0x000002f000017945 */ /* 0x000fe20003800200 */
[----:B------:R-:W-:Y:S02]  /*3050*/  LOP3.LUT R5, R3, 0x7, RZ, 0xc0, !PT ;  /* 0x0000000703057812 */ /* 0x000fe400078ec0ff */
[----:B------:R-:W-:Y:S02]  /*3060*/  MOV R6, RZ ;  /* 0x000000ff00067202 */ /* 0x000fe40000000f00 */
[----:B------:R-:W-:-:S07]  /*3070*/  ISETP.NE.AND P1, PT, R5, RZ, PT ;  /* 0x000000ff0500720c */ /* 0x000fce0003f25270 */
[----:B------:R-:W-:Y:S06]  /*3080*/  @!P0 BRA `(.L_x_55) ;  /* 0x0000000000a88947 */ /* 0x000fec0003800000 */
[----:B0-----:R-:W0:Y:S01]  /*3090*/  LDC.64 R12, c[0x0][0x3c0] ;  /* 0x0000f000ff0c7b82 */ /* 0x001e220000000a00 */
[----:B------:R-:W-:Y:S01]  /*30a0*/  LOP3.LUT R6, R3, 0x7ffffff8, RZ, 0xc0, !PT ;  /* 0x7ffffff803067812 */ /* 0x000fe200078ec0ff */
[----:B----4-:R-:W-:-:S03]  /*30b0*/  IMAD.MOV.U32 R8, RZ, RZ, R4 ;  /* 0x000000ffff087224 */ /* 0x010fc600078e0004 */
[----:B------:R-:W-:-:S03]  /*30c0*/  IADD3 R11, PT, PT, -R6, RZ, RZ ;  /* 0x000000ff060b7210 */ /* 0x000fc60007ffe1ff */
[----:B------:R-:W4:Y:S04]  /*30d0*/  LDC.64 R14, c[0x0][0x3b8] ;  /* 0x0000ee00ff0e7b82 */ /* 0x000f280000000a00 */
.L_x_56:
[----:B01234-:R-:W-:Y:S01]  /*30e0*/  IMAD.WIDE R18, R8, 0x4, R14 ;  /* 0x0000000408127825 */ /* 0x01ffe200078e020e */
[----:B------:R-:W-:-:S03]  /*30f0*/  IADD3 R11, PT, PT, R11, 0x8, RZ ;  /* 0x000000080b0b7810 */ /* 0x000fc60007ffe0ff */
[----:B0-----:R-:W-:Y:S01]  /*3100*/  IMAD.WIDE R16, R8, 0x4, R12 ;  /* 0x0000000408107825 */ /* 0x001fe200078e020c */
[----:B------:R-:W-:-:S03]  /*3110*/  ISETP.NE.AND P0, PT, R11, RZ, PT ;  /* 0x000000ff0b00720c */ /* 0x000fc60003f05270 */
[----:B------:R-:W-:-:S04]  /*3120*/  IMAD.WIDE R24, R0, 0x4, R18 ;  /* 0x0000000400187825 */ /* 0x000fc800078e0212 */
[----:B------:R-:W-:-:S04]  /*3130*/  IMAD.WIDE R22, R0, 0x4, R16 ;  /* 0x0000000400167825 */ /* 0x000fc800078e0210 */
[----:B------:R-:W-:-:S04]  /*3140*/  IMAD.WIDE R28, R0, 0x4, R24 ;  /* 0x00000004001c7825 */ /* 0x000fc800078e0218 */
[----:B------:R-:W-:-:S04]  /*3150*/  IMAD.WIDE R30, R0, 0x4, R22 ;  /* 0x00000004001e7825 */ /* 0x000fc800078e0216 */
[----:B------:R-:W-:Y:S02]  /*3160*/  IMAD.MOV.U32 R32, RZ, RZ, 0x7fffffff ;  /* 0x7fffffffff207424 */ /* 0x000fe400078e00ff */
[----:B------:R-:W-:-:S03]  /*3170*/  IMAD.WIDE R20, R0, 0x4, R28 ;  /* 0x0000000400147825 */ /* 0x000fc600078e021c */
[----:B------:R0:W-:Y:S01]  /*3180*/  STG.E desc[UR6][R18.64], R32 ;  /* 0x0000002012007986 */ /* 0x0001e2000c101906 */
[----:B------:R-:W-:-:S03]  /*3190*/  IMAD.WIDE R26, R0, 0x4, R30 ;  /* 0x00000004001a7825 */ /* 0x000fc600078e021e */
[----:B------:R1:W-:Y:S01]  /*31a0*/  STG.E desc[UR6][R16.64], R32 ;  /* 0x0000002010007986 */ /* 0x0003e2000c101906 */
[----:B------:R-:W-:-:S03]  /*31b0*/  IMAD R8, R0, 0x8, R8 ;  /* 0x0000000800087824 */ /* 0x000fc600078e0208 */
[----:B------:R2:W-:Y:S01]  /*31c0*/  STG.E desc[UR6][R24.64], R32 ;  /* 0x0000002018007986 */ /* 0x0005e2000c101906 */
[----:B0-----:R-:W-:-:S03]  /*31d0*/  IMAD.WIDE R18, R0, 0x4, R20 ;  /* 0x0000000400127825 */ /* 0x001fc600078e0214 */
[----:B------:R0:W-:Y:S01]  /*31e0*/  STG.E desc[UR6][R22.64], R32 ;  /* 0x0000002016007986 */ /* 0x0001e2000c101906 */
[----:B-1----:R-:W-:-:S03]  /*31f0*/  IMAD.WIDE R16, R0, 0x4, R26 ;  /* 0x0000000400107825 */ /* 0x002fc600078e021a */
[----:B------:R1:W-:Y:S01]  /*3200*/  STG.E desc[UR6][R28.64], R32 ;  /* 0x000000201c007986 */ /* 0x0003e2000c101906 */
[----:B--2---:R-:W-:-:S03]  /*3210*/  IMAD.WIDE R24, R0, 0x4, R18 ;  /* 0x0000000400187825 */ /* 0x004fc600078e0212 */
[----:B------:R2:W-:Y:S01]  /*3220*/  STG.E desc[UR6][R30.64], R32 ;  /* 0x000000201e007986 */ /* 0x0005e2000c101906 */
[----:B0-----:R-:W-:-:S03]  /*3230*/  IMAD.WIDE R22, R0, 0x4, R16 ;  /* 0x0000000400167825 */ /* 0x001fc600078e0210 */
[----:B------:R0:W-:Y:S01]  /*3240*/  STG.E desc[UR6][R20.64], R32 ;  /* 0x0000002014007986 */ /* 0x0001e2000c101906 */
[----:B-1----:R-:W-:-:S03]  /*3250*/  IMAD.WIDE R28, R0, 0x4, R24 ;  /* 0x00000004001c7825 */ /* 0x002fc600078e0218 */
[----:B------:R-:W-:Y:S01]  /*3260*/  STG.E desc[UR6][R26.64], R32 ;  /* 0x000000201a007986 */ /* 0x000fe2000c101906 */
[----:B--2---:R-:W-:-:S03]  /*3270*/  IMAD.WIDE R30, R0, 0x4, R22 ;  /* 0x00000004001e7825 */ /* 0x004fc600078e0216 */
[----:B------:R1:W-:Y:S01]  /*3280*/  STG.E desc[UR6][R18.64], R32 ;  /* 0x0000002012007986 */ /* 0x0003e2000c101906 */
[----:B0-----:R-:W-:-:S03]  /*3290*/  IMAD.WIDE R20, R0, 0x4, R28 ;  /* 0x0000000400147825 */ /* 0x001fc600078e021c */
[----:B------:R0:W-:Y:S04]  /*32a0*/  STG.E desc[UR6][R16.64], R32 ;  /* 0x0000002010007986 */ /* 0x0001e8000c101906 */
[----:B------:R0:W-:Y:S01]  /*32b0*/  STG.E desc[UR6][R24.64], R32 ;  /* 0x0000002018007986 */ /* 0x0001e2000c101906 */
[----:B-1----:R-:W-:-:S03]  /*32c0*/  IMAD.WIDE R18, R0, 0x4, R30 ;  /* 0x0000000400127825 */ /* 0x002fc600078e021e */
[----:B------:R0:W-:Y:S04]  /*32d0*/  STG.E desc[UR6][R22.64], R32 ;  /* 0x0000002016007986 */ /* 0x0001e8000c101906 */
[----:B------:R0:W-:Y:S04]  /*32e0*/  STG.E desc[UR6][R28.64], R32 ;  /* 0x000000201c007986 */ /* 0x0001e8000c101906 */
[----:B------:R0:W-:Y:S04]  /*32f0*/  STG.E desc[UR6][R30.64], R32 ;  /* 0x000000201e007986 */ /* 0x0001e8000c101906 */
[----:B------:R0:W-:Y:S04]  /*3300*/  STG.E desc[UR6][R20.64], R32 ;  /* 0x0000002014007986 */ /* 0x0001e8000c101906 */
[----:B------:R0:W-:Y:S01]  /*3310*/  STG.E desc[UR6][R18.64], R32 ;  /* 0x0000002012007986 */ /* 0x0001e2000c101906 */
[----:B------:R-:W-:Y:S05]  /*3320*/  @P0 BRA `(.L_x_56) ;  /* 0xfffffffc006c0947 */ /* 0x000fea000383ffff */
.L_x_55:
[----:B------:R-:W-:Y:S05]  /*3330*/  BSYNC.RECONVERGENT B1 ;  /* 0x0000000000017941 */ /* 0x000fea0003800200 */
.L_x_54:
[----:B------:R-:W-:Y:S05]  /*3340*/  @!P1 BRA `(.L_x_53) ;  /* 0x0000000000dc9947 */ /* 0x000fea0003800000 */
[----:B------:R-:W-:Y:S01]  /*3350*/  ISETP.GE.U32.AND P0, PT, R5, 0x4, PT ;  /* 0x000000040500780c */ /* 0x000fe20003f06070 */
[----:B------:R-:W-:Y:S01]  /*3360*/  BSSY.RECONVERGENT B1, `(.L_x_57) ;  /* 0x0000019000017945 */ /* 0x000fe20003800200 */
[----:B----4-:R-:W-:-:S04]  /*3370*/  LOP3.LUT R8, R3, 0x3, RZ, 0xc0, !PT ;  /* 0x0000000303087812 */ /* 0x010fc800078ec0ff */
[----:B------:R-:W-:-:S07]  /*3380*/  ISETP.NE.AND P1, PT, R8, RZ, PT ;  /* 0x000000ff0800720c */ /* 0x000fce0003f25270 */
[----:B------:R-:W-:Y:S06]  /*3390*/  @!P0 BRA `(.L_x_58) ;  /* 0x0000000000548947 */ /* 0x000fec0003800000 */
[----:B0-----:R-:W0:Y:S01]  /*33a0*/  LDC.64 R12, c[0x0][0x3b8] ;  /* 0x0000ee00ff0c7b82 */ /* 0x001e220000000a00 */
[C---:B------:R-:W-:Y:S02]  /*33b0*/  IMAD R5, R6.reuse, R0, R4 ;  /* 0x0000000006057224 */ /* 0x040fe400078e0204 */
[----:B------:R-:W-:-:S05]  /*33c0*/  VIADD R6, R6, 0x4 ;  /* 0x0000000406067836 */ /* 0x000fca0000000000 */
[----:B------:R-:W4:Y:S01]  /*33d0*/  LDC.64 R14, c[0x0][0x3c0] ;  /* 0x0000f000ff0e7b82 */ /* 0x000f220000000a00 */
[----:B0-----:R-:W-:-:S04]  /*33e0*/  IMAD.WIDE R12, R5, 0x4, R12 ;  /* 0x00000004050c7825 */ /* 0x001fc800078e020c */
[----:B-1----:R-:W-:-:S04]  /*33f0*/  IMAD.WIDE R16, R0, 0x4, R12 ;  /* 0x0000000400107825 */ /* 0x002fc800078e020c */
[----:B----4-:R-:W-:Y:S01]  /*3400*/  IMAD.WIDE R14, R5, 0x4, R14 ;  /* 0x00000004050e7825 */ /* 0x010fe200078e020e */
[----:B------:R-:W-:-:S03]  /*3410*/  MOV R5, 0x7fffffff ;  /* 0x7fffffff00057802 */ /* 0x000fc60000000f00 */
[C---:B--23--:R-:W-:Y:S02]  /*3420*/  IMAD.WIDE R20, R0.reuse, 0x4, R16 ;  /* 0x0000000400147825 */ /* 0x04cfe400078e0210 */
[----:B------:R4:W-:Y:S02]  /*3430*/  STG.E desc[UR6][R12.64], R5 ;  /* 0x000000050c007986 */ /* 0x0009e4000c101906 */
[C---:B------:R-:W-:Y:S02]  /*3440*/  IMAD.WIDE R18, R0.reuse, 0x4, R14 ;  /* 0x0000000400127825 */ /* 0x040fe400078e020e */
[----:B------:R4:W-:Y:S02]  /*3450*/  STG.E desc[UR6][R14.64], R5 ;  /* 0x000000050e007986 */ /* 0x0009e4000c101906 */
[C---:B------:R-:W-:Y:S02]  /*3460*/  IMAD.WIDE R24, R0.reuse, 0x4, R20 ;  /* 0x0000000400187825 */ /* 0x040fe400078e0214 */
[----:B------:R4:W-:Y:S02]  /*3470*/  STG.E desc[UR6][R16.64], R5 ;  /* 0x0000000510007986 */ /* 0x0009e4000c101906 */
[----:B------:R-:W-:-:S02]  /*3480*/  IMAD.WIDE R22, R0, 0x4, R18 ;  /* 0x0000000400167825 */ /* 0x000fc400078e0212 */
[----:B------:R4:W-:Y:S02]  /*3490*/  STG.E desc[UR6][R18.64], R5 ;  /* 0x0000000512007986 */ /* 0x0009e4000c101906 */
[----:B------:R-:W-:Y:S02]  /*34a0*/  IMAD.WIDE R26, R0, 0x4, R22 ;  /* 0x00000004001a7825 */ /* 0x000fe400078e0216 */
[----:B------:R4:W-:Y:S04]  /*34b0*/  STG.E desc[UR6][R20.64], R5 ;  /* 0x0000000514007986 */ /* 0x0009e8000c101906 */
[----:B------:R4:W-:Y:S04]  /*34c0*/  STG.E desc[UR6][R22.64], R5 ;  /* 0x0000000516007986 */ /* 0x0009e8000c101906 */
[----:B------:R4:W-:Y:S04]  /*34d0*/  STG.E desc[UR6][R24.64], R5 ;  /* 0x0000000518007986 */ /* 0x0009e8000c101906 */
[----:B------:R4:W-:Y:S02]  /*34e0*/  STG.E desc[UR6][R26.64], R5 ;  /* 0x000000051a007986 */ /* 0x0009e4000c101906 */
.L_x_58:
[----:B------:R-:W-:Y:S05]  /*34f0*/  BSYNC.RECONVERGENT B1 ;  /* 0x0000000000017941 */ /* 0x000fea0003800200 */
.L_x_57:
[----:B------:R-:W-:Y:S05]  /*3500*/  @!P1 BRA `(.L_x_53) ;  /* 0x00000000006c9947 */ /* 0x000fea0003800000 */
[----:B------:R-:W-:Y:S01]  /*3510*/  LOP3.LUT R3, R3, 0x1, RZ, 0xc0, !PT ;  /* 0x0000000103037812 */ /* 0x000fe200078ec0ff */
[----:B------:R-:W-:Y:S01]  /*3520*/  BSSY.RECONVERGENT B1, `(.L_x_59) ;  /* 0x0000013000017945 */ /* 0x000fe20003800200 */
[----:B------:R-:W-:Y:S02]  /*3530*/  ISETP.NE.AND P0, PT, R8, 0x1, PT ;  /* 0x000000010800780c */ /* 0x000fe40003f05270 */
[----:B------:R-:W-:-:S13]  /*3540*/  ISETP.NE.U32.AND P1, PT, R3, 0x1, PT ;  /* 0x000000010300780c */ /* 0x000fda0003f25070 */
[----:B0---4-:R-:W0:Y:S08]  /*3550*/  @!P1 LDC.64 R14, c[0x0][0x3b8] ;  /* 0x0000ee00ff0e9b82 */ /* 0x011e300000000a00 */
[----:B------:R-:W4:Y:S01]  /*3560*/  @!P1 LDC.64 R12, c[0x0][0x3c0] ;  /* 0x0000f000ff0c9b82 */ /* 0x000f220000000a00 */
[----:B------:R-:W-:Y:S05]  /*3570*/  @!P0 BRA `(.L_x_60) ;  /* 0x0000000000348947 */ /* 0x000fea0003800000 */
[----:B-1----:R-:W1:Y:S01]  /*3580*/  LDC.64 R16, c[0x0][0x3b8] ;  /* 0x0000ee00ff107b82 */ /* 0x002e620000000a00 */
[C---:B------:R-:W-:Y:S02]  /*3590*/  IMAD R3, R6.reuse, R0, R4 ;  /* 0x0000000006037224 */ /* 0x040fe400078e0204 */
[----:B------:R-:W-:-:S05]  /*35a0*/  VIADD R6, R6, 0x2 ;  /* 0x0000000206067836 */ /* 0x000fca0000000000 */
[----:B--23--:R-:W2:Y:S01]  /*35b0*/  LDC.64 R18, c[0x0][0x3c0] ;  /* 0x0000f000ff127b82 */ /* 0x00cea20000000a00 */
[----:B-1----:R-:W-:-:S04]  /*35c0*/  IMAD.WIDE R16, R3, 0x4, R16 ;  /* 0x0000000403107825 */ /* 0x002fc800078e0210 */
[----:B------:R-:W-:-:S04]  /*35d0*/  IMAD.WIDE R20, R0, 0x4, R16 ;  /* 0x0000000400147825 */ /* 0x000fc800078e0210 */
[----:B--2---:R-:W-:Y:S01]  /*35e0*/  IMAD.WIDE R18, R3, 0x4, R18 ;  /* 0x0000000403127825 */ /* 0x004fe200078e0212 */
[----:B------:R-:W-:-:S03]  /*35f0*/  MOV R3, 0x7fffffff ;  /* 0x7fffffff00037802 */ /* 0x000fc60000000f00 */
[----:B------:R-:W-:Y:S02]  /*3600*/  IMAD.WIDE R22, R0, 0x4, R18 ;  /* 0x0000000400167825 */ /* 0x000fe400078e0212 */
[----:B------:R1:W-:Y:S04]  /*3610*/  STG.E desc[UR6][R16.64], R3 ;  /* 0x0000000310007986 */ /* 0x0003e8000c101906 */
[----:B------:R1:W-:Y:S04]  /*3620*/  STG.E desc[UR6][R18.64], R3 ;  /* 0x0000000312007986 */ /* 0x0003e8000c101906 */
[----:B------:R1:W-:Y:S04]  /*3630*/  STG.E desc[UR6][R20.64], R3 ;  /* 0x0000000314007986 */ /* 0x0003e8000c101906 */
[----:B------:R1:W-:Y:S02]  /*3640*/  STG.E desc[UR6][R22.64], R3 ;  /* 0x0000000316007986 */ /* 0x0003e4000c101906 */
.L_x_60:
[----:B------:R-:W-:Y:S05]  /*3650*/  BSYNC.RECONVERGENT B1 ;  /* 0x0000000000017941 */ /* 0x000fea0003800200 */
.L_x_59:
[----:B-1----:R-:W-:Y:S01]  /*3660*/  @!P1 IMAD R3, R6, R0, R4 ;  /* 0x0000000006039224 */ /* 0x002fe200078e0204 */
[----:B------:R-:W-:-:S03]  /*3670*/  @!P1 MOV R5, 0x7fffffff ;  /* 0x7fffffff00059802 */ /* 0x000fc60000000f00 */
[----:B0-----:R-:W-:-:S04]  /*3680*/  @!P1 IMAD.WIDE R14, R3, 0x4, R14 ;  /* 0x00000004030e9825 */ /* 0x001fc800078e020e */
[----:B----4-:R-:W-:Y:S01]  /*3690*/  @!P1 IMAD.WIDE R12, R3, 0x4, R12 ;  /* 0x00000004030c9825 */ /* 0x010fe200078e020c */
[----:B------:R0:W-:Y:S04]  /*36a0*/  @!P1 STG.E desc[UR6][R14.64], R5 ;  /* 0x000000050e009986 */ /* 0x0001e8000c101906 */
[----:B------:R0:W-:Y:S02]  /*36b0*/  @!P1 STG.E desc[UR6][R12.64], R5 ;  /* 0x000000050c009986 */ /* 0x0001e4000c101906 */
.L_x_53:
[----:B------:R-:W-:Y:S05]  /*36c0*/  BSYNC.RECONVERGENT B0 ;  /* 0x0000000000007941 */ /* 0x000fea0003800200 */
.L_x_52:
[----:B------:R-:W-:-:S13]  /*36d0*/  ISETP.GT.AND P0, PT, R9, R10, PT ;  /* 0x0000000a0900720c */ /* 0x000fda0003f04270 */
[----:B------:R-:W-:Y:S05]  /*36e0*/  @P0 EXIT ;  /* 0x000000000000094d */ /* 0x000fea0003800000 */
[----:B------:R-:W0:Y:S01]  /*36f0*/  LDCU UR4, c[0x0][0x3a0] ;  /* 0x00007400ff0477ac */ /* 0x000e220008000800 */
[----:B------:R-:W-:Y:S01]  /*3700*/  LOP3.LUT R10, R10, 0x2, RZ, 0x3c, !PT ;  /* 0x000000020a0a7812 */ /* 0x000fe200078e3cff */
[----:B------:R-:W-:Y:S01]  /*3710*/  BSSY.RECONVERGENT B0, `(.L_x_61) ;  /* 0x0000022000007945 */ /* 0x000fe20003800200 */
[----:B0---4-:R-:W-:Y:S01]  /*3720*/  VIADD R5, R7, UR4 ;  /* 0x0000000407057c36 */ /* 0x011fe20008000000 */
[----:B------:R-:W0:Y:S04]  /*3730*/  LDCU UR4, c[0x0][0x3a4] ;  /* 0x00007480ff0477ac */ /* 0x000e280008000800 */
[----:B------:R-:W-:-:S04]  /*3740*/  IADD3 R10, PT, PT, R10, -R5, RZ ;  /* 0x800000050a0a7210 */ /* 0x000fc80007ffe0ff */
[----:B------:R-:W-:-:S13]  /*3750*/  LOP3.LUT P0, R10, R10, 0x3, RZ, 0xc0, !PT ;  /* 0x000000030a0a7812 */ /* 0x000fda000780c0ff */
[----:B0-----:R-:W-:Y:S05]  /*3760*/  @!P0 BRA `(.L_x_62) ;  /* 0x0000000000708947 */ /* 0x001fea0003800000 */
[----:B------:R-:W0:Y:S01]  /*3770*/  LDC.64 R6, c[0x0][0x3c0] ;  /* 0x0000f000ff067b82 */ /* 0x000e220000000a00 */
[----:B------:R-:W-:Y:S01]  /*3780*/  BSSY.RECONVERGENT B1, `(.L_x_63) ;  /* 0x0000019000017945 */ /* 0x000fe20003800200 */
[----:B------:R-:W-:Y:S01]  /*3790*/  IMAD R15, R2, R0, R4 ;  /* 0x00000000020f7224 */ /* 0x000fe200078e0204 */
[----:B-1----:R-:W-:Y:S01]  /*37a0*/  MOV R16, R5 ;  /* 0x0000000500107202 */ /* 0x002fe20000000f00 */
[----:B------:R-:W-:-:S04]  /*37b0*/  IMAD.MOV R14, RZ, RZ, -R10 ;  /* 0x000000ffff0e7224 */ /* 0x000fc800078e0a0a */
[----:B------:R-:W1:Y:S03]  /*37c0*/  LDC.64 R8, c[0x0][0x3b0] ;  /* 0x0000ec00ff087b82 */ /* 0x000e660000000a00 */
.L_x_64:
[----:B-1----:R-:W-:-:S06]  /*37d0*/  IMAD.WIDE R2, R15, 0x4, R8 ;  /* 0x000000040f027825 */ /* 0x002fcc00078e0208 */
[----:B----4-:R-:W4:Y:S01]  /*37e0*/  LDG.E R3, desc[UR6][R2.64] ;  /* 0x0000000602037981 */ /* 0x010f22000c1e1900 */
[----:B------:R-:W-:Y:S02]  /*37f0*/  SHF.R.S32.HI R0, RZ, 0x1f, R15 ;  /* 0x0000001fff007819 */ /* 0x000fe4000001140f */
[----:B----4-:R-:W-:-:S13]  /*3800*/  FSETP.NAN.AND P0, PT, |R3|, |R3|, PT ;  /* 0x400000030300720b */ /* 0x010fda0003f08200 */
[----:B------:R-:W1:Y:S02]  /*3810*/  @!P0 LDC.64 R12, c[0x0][0x3b8] ;  /* 0x0000ee00ff0c8b82 */ /* 0x000e640000000a00 */
[----:B-1----:R-:W-:-:S04]  /*3820*/  @!P0 LEA R12, P1, R15, R12, 0x2 ;  /* 0x0000000c0f0c8211 */ /* 0x002fc800078210ff */
[----:B------:R-:W-:-:S05]  /*3830*/  @!P0 LEA.HI.X R13, R15, R13, R0, 0x2, P1 ;  /* 0x0000000d0f0d8211 */ /* 0x000fca00008f1400 */
[----:B------:R-:W4:Y:S01]  /*3840*/  @!P0 LDG.E R12, desc[UR6][R12.64] ;  /* 0x000000060c0c8981 */ /* 0x000f22000c1e1900 */
[----:B------:R-:W-:Y:S01]  /*3850*/  IMAD.MOV.U32 R17, RZ, RZ, 0x7fffffff ;  /* 0x7fffffffff117424 */ /* 0x000fe200078e00ff */
[----:B------:R-:W-:Y:S01]  /*3860*/  IADD3 R14, PT, PT, R14, 0x1, RZ ;  /* 0x000000010e0e7810 */ /* 0x000fe20007ffe0ff */
[----:B0-----:R-:W-:Y:S01]  /*3870*/  IMAD.WIDE R10, R15, 0x4, R6 ;  /* 0x000000040f0a7825 */ /* 0x001fe200078e0206 */
[----:B------:R-:W-:-:S03]  /*3880*/  IADD3 R16, PT, PT, R16, 0x1, RZ ;  /* 0x0000000110107810 */ /* 0x000fc60007ffe0ff */
[----:B----4-:R-:W-:Y:S01]  /*3890*/  @!P0 FADD R0, R3, -R12 ;  /* 0x8000000c03008221 */ /* 0x010fe20000000000 */
[----:B------:R-:W-:-:S04]  /*38a0*/  @!P0 FSETP.NAN.AND P1, PT, |R12|, |R12|, PT ;  /* 0x4000000c0c00820b */ /* 0x000fc80003f28200 */
[----:B------:R-:W-:Y:S01]  /*38b0*/  @!P0 FSEL R17, R0, +QNAN , !P1 ;  /* 0x7fffffff00118808 */ /* 0x000fe20004800000 */
[----:B------:R-:W-:Y:S01]  /*38c0*/  IMAD.U32 R0, RZ, RZ, UR4 ;  /* 0x00000004ff007e24 */ /* 0x000fe2000f8e00ff */
[----:B------:R-:W-:-:S03]  /*38d0*/  ISETP.NE.AND P0, PT, R14, RZ, PT ;  /* 0x000000ff0e00720c */ /* 0x000fc60003f05270 */
[----:B------:R4:W-:Y:S01]  /*38e0*/  STG.E desc[UR6][R10.64], R17 ;  /* 0x000000110a007986 */ /* 0x0009e2000c101906 */
[----:B------:R-:W-:-:S09]  /*38f0*/  IMAD.IADD R15, R15, 0x1, R0 ;  /* 0x000000010f0f7824 */ /* 0x000fd200078e0200 */
[----:B------:R-:W-:Y:S05]  /*3900*/  @P0 BRA `(.L_x_64) ;  /* 0xfffffffc00b00947 */ /* 0x000fea000383ffff */
[----:B------:R-:W-:Y:S05]  /*3910*/  BSYNC.RECONVERGENT B1 ;  /* 0x0000000000017941 */ /* 0x000fea0003800200 */
.L_x_63:
[----:B------:R-:W-:-:S07]  /*3920*/  IADD3 R2, PT, PT, R16, -0x2, RZ ;  /* 0xfffffffe10027810 */ /* 0x000fce0007ffe0ff */
.L_x_62:
[----:B------:R-:W-:Y:S05]  /*3930*/  BSYNC.RECONVERGENT B0 ;  /* 0x0000000000007941 */ /* 0x000fea0003800200 */
.L_x_61:
[----:B------:R-:W0:Y:S02]  /*3940*/  LDC R6, c[0x0][0x3a8] ;  /* 0x0000ea00ff067b82 */ /* 0x000e240000000800 */
[----:B0-----:R-:W-:-:S04]  /*3950*/  IADD3 R5, PT, PT, -R5, 0x1, R6 ;  /* 0x0000000105057810 */ /* 0x001fc80007ffe106 */
[----:B------:R-:W-:-:S13]  /*3960*/  ISETP.GE.U32.AND P0, PT, R5, 0x3, PT ;  /* 0x000000030500780c */ /* 0x000fda0003f06070 */
[----:B------:R-:W-:Y:S05]  /*3970*/  @!P0 EXIT ;  /* 0x000000000000894d */ /* 0x000fea0003800000 */
[----:B------:R-:W0:Y:S01]  /*3980*/  LDC R3, c[0x0][0x3a4] ;  /* 0x0000e900ff037b82 */ /* 0x000e220000000800 */
[----:B------:R-:W-:Y:S01]  /*3990*/  IMAD R5, R2, R0, R4 ;  /* 0x0000000002057224 */ /* 0x000fe200078e0204 */
[----:B------:R-:W0:Y:S06]  /*39a0*/  LDCU UR4, c[0x0][0x3a8] ;  /* 0x00007500ff0477ac */ /* 0x000e2c0008000800 */
[----:B------:R-:W0:Y:S08]  /*39b0*/  LDC.64 R6, c[0x0][0x3c0] ;  /* 0x0000f000ff067b82 */ /* 0x000e300000000a00 */
[----:B------:R-:W0:Y:S08]  /*39c0*/  LDC.64 R8, c[0x0][0x3b0] ;  /* 0x0000ec00ff087b82 */ /* 0x000e300000000a00 */
[----:B----4-:R-:W4:Y:S02]  /*39d0*/  LDC.64 R10, c[0x0][0x3b8] ;  /* 0x0000ee00ff0a7b82 */ /* 0x010f240000000a00 */
.L_x_65:
[----:B0-----:R-:W-:-:S05]  /*39e0*/  IMAD.WIDE R12, R5, 0x4, R8 ;  /* 0x00000004050c7825 */ /* 0x001fca00078e0208 */
[----:B-1----:R-:W5:Y:S01]  /*39f0*/  LDG.E R17, desc[UR6][R12.64] ;  /* 0x000000060c117981 */ /* 0x002f62000c1e1900 */
[----:B----4-:R-:W-:Y:S01]  /*3a00*/  IMAD.WIDE R14, R5, 0x4, R10 ;  /* 0x00000004050e7825 */ /* 0x010fe200078e020a */
[----:B-----5:R-:W-:-:S13]  /*3a10*/  FSETP.NAN.AND P0, PT, |R17|, |R17|, PT ;  /* 0x400000111100720b */ /* 0x020fda0003f08200 */
[----:B------:R-:W4:Y:S01]  /*3a20*/  @!P0 LDG.E R0, desc[UR6][R14.64] ;  /* 0x000000060e008981 */ /* 0x000f22000c1e1900 */
[----:B------:R-:W-:Y:S02]  /*3a30*/  IMAD.MOV.U32 R23, RZ, RZ, 0x7fffffff ;  /* 0x7fffffffff177424 */ /* 0x000fe400078e00ff */
[----:B--23--:R-:W-:-:S04]  /*3a40*/  IMAD.WIDE R18, R3, 0x4, R12 ;  /* 0x0000000403127825 */ /* 0x00cfc800078e020c */
[----:B----4-:R-:W-:Y:S01]  /*3a50*/  @!P0 FADD R4, R17, -R0 ;  /* 0x8000000011048221 */ /* 0x010fe20000000000 */
[----:B------:R-:W-:Y:S01]  /*3a60*/  @!P0 FSETP.NAN.AND P1, PT, |R0|, |R0|, PT ;  /* 0x400000000000820b */ /* 0x000fe20003f28200 */
[----:B------:R-:W-:-:S03]  /*3a70*/  IMAD.WIDE R16, R5, 0x4, R6 ;  /* 0x0000000405107825 */ /* 0x000fc600078e0206 */
[----:B------:R-:W-:-:S05]  /*3a80*/  @!P0 FSEL R23, R4, +QNAN , !P1 ;  /* 0x7fffffff04178808 */ /* 0x000fca0004800000 */
[----:B------:R0:W-:Y:S04]  /*3a90*/  STG.E desc[UR6][R16.64], R23 ;  /* 0x0000001710007986 */ /* 0x0001e8000c101906 */
[----:B------:R-:W2:Y:S01]  /*3aa0*/  LDG.E R21, desc[UR6][R18.64] ;  /* 0x0000000612157981 */ /* 0x000ea2000c1e1900 */
[----:B------:R-:W-:Y:S01]  /*3ab0*/  IMAD.WIDE R12, R3, 0x4, R14 ;  /* 0x00000004030c7825 */ /* 0x000fe200078e020e */
[----:B--2---:R-:W-:-:S13]  /*3ac0*/  FSETP.NAN.AND P0, PT, |R21|, |R21|, PT ;  /* 0x400000151500720b */ /* 0x004fda0003f08200 */
[----:B------:R-:W2:Y:S01]  /*3ad0*/  @!P0 LDG.E R0, desc[UR6][R12.64] ;  /* 0x000000060c008981 */ /* 0x000ea2000c1e1900 */
[----:B------:R-:W-:Y:S01]  /*3ae0*/  MOV R25, 0x7fffffff ;  /* 0x7fffffff00197802 */ /* 0x000fe20000000f00 */
[----:B------:R-:W-:-:S04]  /*3af0*/  IMAD.WIDE R14, R3, 0x4, R16 ;  /* 0x00000004030e7825 */ /* 0x000fc800078e0210 */
[----:B--2---:R-:W-:Y:S01]  /*3b00*/  @!P0 FADD R4, R21, -R0 ;  /* 0x8000000015048221 */ /* 0x004fe20000000000 */
[----:B------:R-:W-:Y:S01]  /*3b10*/  @!P0 FSETP.NAN.AND P1, PT, |R0|, |R0|, PT ;  /* 0x400000000000820b */ /* 0x000fe20003f28200 */
[----:B------:R-:W-:-:S03]  /*3b20*/  IMAD.WIDE R20, R3, 0x4, R18 ;  /* 0x0000000403147825 */ /* 0x000fc600078e0212 */
[----:B------:R-:W-:-:S05]  /*3b30*/  @!P0 FSEL R25, R4, +QNAN , !P1 ;  /* 0x7fffffff04198808 */ /* 0x000fca0004800000 */
[----:B------:R1:W-:Y:S04]  /*3b40*/  STG.E desc[UR6][R14.64], R25 ;  /* 0x000000190e007986 */ /* 0x0003e8000c101906 */
[----:B------:R-:W2:Y:S01]  /*3b50*/  LDG.E R19, desc[UR6][R20.64] ;  /* 0x0000000614137981 */ /* 0x000ea2000c1e1900 */
[----:B0-----:R-:W-:Y:S01]  /*3b60*/  IMAD.WIDE R16, R3, 0x4, R12 ;  /* 0x0000000403107825 */ /* 0x001fe200078e020c */
[----:B--2---:R-:W-:-:S13]  /*3b70*/  FSETP.NAN.AND P0, PT, |R19|, |R19|, PT ;  /* 0x400000131300720b */ /* 0x004fda0003f08200 */
[----:B------:R-:W2:Y:S01]  /*3b80*/  @!P0 LDG.E R0, desc[UR6][R16.64] ;  /* 0x0000000610008981 */ /* 0x000ea2000c1e1900 */
[----:B------:R-:W-:Y:S02]  /*3b90*/  IMAD.MOV.U32 R23, RZ, RZ, 0x7fffffff ;  /* 0x7fffffffff177424 */ /* 0x000fe400078e00ff */
[----:B------:R-:W-:-:S04]  /*3ba0*/  IMAD.WIDE R12, R3, 0x4, R20 ;  /* 0x00000004030c7825 */ /* 0x000fc800078e0214 */
[----:B--2---:R-:W-:Y:S01]  /*3bb0*/  @!P0 FADD R4, R19, -R0 ;  /* 0x8000000013048221 */ /* 0x004fe20000000000 */
[----:B------:R-:W-:Y:S01]  /*3bc0*/  @!P0 FSETP.NAN.AND P1, PT, |R0|, |R0|, PT ;  /* 0x400000000000820b */ /* 0x000fe20003f28200 */
[----:B------:R-:W-:-:S03]  /*3bd0*/  IMAD.WIDE R18, R3, 0x4, R14 ;  /* 0x0000000403127825 */ /* 0x000fc600078e020e */
[----:B------:R-:W-:-:S05]  /*3be0*/  @!P0 FSEL R23, R4, +QNAN , !P1 ;  /* 0x7fffffff04178808 */ /* 0x000fca0004800000 */
[----:B------:R0:W-:Y:S04]  /*3bf0*/  STG.E desc[UR6][R18.64], R23 ;  /* 0x0000001712007986 */ /* 0x0001e8000c101906 */
[----:B------:R-:W2:Y:S02]  /*3c00*/  LDG.E R13, desc[UR6][R12.64] ;  /* 0x000000060c0d7981 */ /* 0x000ea4000c1e1900 */
[----:B--2---:R-:W-:-:S13]  /*3c10*/  FSETP.NAN.AND P0, PT, |R13|, |R13|, PT ;  /* 0x4000000d0d00720b */ /* 0x004fda0003f08200 */
[----:B-1----:R-:W-:-:S06]  /*3c20*/  @!P0 IMAD.WIDE R14, R3, 0x4, R16 ;  /* 0x00000004030e8825 */ /* 0x002fcc00078e0210 */
[----:B------:R-:W2:Y:S01]  /*3c30*/  @!P0 LDG.E R14, desc[UR6][R14.64] ;  /* 0x000000060e0e8981 */ /* 0x000ea2000c1e1900 */
[----:B------:R-:W-:Y:S01]  /*3c40*/  MOV R21, 0x7fffffff ;  /* 0x7fffffff00157802 */ /* 0x000fe20000000f00 */
[C---:B------:R-:W-:Y:S01]  /*3c50*/  IMAD.WIDE R16, R3.reuse, 0x4, R18 ;  /* 0x0000000403107825 */ /* 0x040fe200078e0212 */
[----:B------:R-:W-:-:S03]  /*3c60*/  LEA R5, R3, R5, 0x2 ;  /* 0x0000000503057211 */ /* 0x000fc600078e10ff */
[----:B------:R-:W-:Y:S02]  /*3c70*/  VIADD R2, R2, 0x4 ;  /* 0x0000000402027836 */ /* 0x000fe40000000000 */
[----:B--2---:R-:W-:Y:S01]  /*3c80*/  @!P0 FADD R0, R13, -R14 ;  /* 0x8000000e0d008221 */ /* 0x004fe20000000000 */
[----:B------:R-:W-:-:S04]  /*3c90*/  @!P0 FSETP.NAN.AND P1, PT, |R14|, |R14|, PT ;  /* 0x4000000e0e00820b */ /* 0x000fc80003f28200 */
[----:B------:R-:W-:Y:S02]  /*3ca0*/  @!P0 FSEL R21, R0, +QNAN , !P1 ;  /* 0x7fffffff00158808 */ /* 0x000fe40004800000 */
[----:B------:R-:W-:-:S03]  /*3cb0*/  ISETP.GE.AND P0, PT, R2, UR4, PT ;  /* 0x0000000402007c0c */ /* 0x000fc6000bf06270 */
[----:B------:R0:W-:Y:S10]  /*3cc0*/  STG.E desc[UR6][R16.64], R21 ;  /* 0x0000001510007986 */ /* 0x0001f4000c101906 */
[----:B------:R-:W-:Y:S05]  /*3cd0*/  @!P0 BRA `(.L_x_65) ;  /* 0xfffffffc00408947 */ /* 0x000fea000383ffff */
[----:B------:R-:W-:Y:S05]  /*3ce0*/  EXIT ;  /* 0x000000000000794d */ /* 0x000fea0003800000 */
        .weak           $__internal_0_$__cuda_sm20_div_rn_f64_full
        .type           $__internal_0_$__cuda_sm20_div_rn_f64_full,@function
        .size           $__internal_0_$__cuda_sm20_div_rn_f64_full,($__internal_1_$__cuda_sm3x_div_rn_noftz_f32_slowpath - $__internal_0_$__cuda_sm20_div_rn_f64_full)
$__internal_0_$__cuda_sm20_div_rn_f64_full:
[-C--:B------:R-:W-:Y:S01]  /*3cf0*/  LOP3.LUT R17, R17, R16.reuse, RZ, 0x3c, !PT ;  /* 0x0000001011117212 */ /* 0x080fe200078e3cff */
[----:B------:R-:W-:Y:S01]  /*3d00*/  IMAD.MOV.U32 R20, RZ, RZ, R18 ;  /* 0x000000ffff147224 */ /* 0x000fe200078e0012 */
[----:B------:R-:W-:Y:S01]  /*3d10*/  FSETP.GEU.AND P0, PT, |R21|, 1.469367938527859385e-39, PT ;  /* 0x001000001500780b */ /* 0x000fe20003f0e200 */
[----:B------:R-:W-:Y:S01]  /*3d20*/  IMAD.MOV.U32 R24, RZ, RZ, 0x1 ;  /* 0x00000001ff187424 */ /* 0x000fe200078e00ff */
[----:B------:R-:W-:Y:S01]  /*3d30*/  LOP3.LUT R16, R17, R16, RZ, 0x3c, !PT ;  /* 0x0000001011107212 */ /* 0x000fe200078e3cff */
[----:B------:R-:W-:Y:S01]  /*3d40*/  BSSY.RECONVERGENT B1, `(.L_x_66) ;  /* 0x000005a000017945 */ /* 0x000fe20003800200 */
[----:B------:R-:W-:Y:S02]  /*3d50*/  LOP3.LUT R19, R21, 0x800fffff, RZ, 0xc0, !PT ;  /* 0x800fffff15137812 */ /* 0x000fe400078ec0ff */
[----:B------:R-:W-:Y:S02]  /*3d60*/  LOP3.LUT R17, R17, R16, RZ, 0x3c, !PT ;  /* 0x0000001011117212 */ /* 0x000fe400078e3cff */
[----:B------:R-:W-:-:S02]  /*3d70*/  LOP3.LUT R19, R19, 0x3ff00000, RZ, 0xfc, !PT ;  /* 0x3ff0000013137812 */ /* 0x000fc400078efcff */
[C---:B------:R-:W-:Y:S02]  /*3d80*/  FSETP.GEU.AND P2, PT, |R17|.reuse, 1.469367938527859385e-39, PT ;  /* 0x001000001100780b */ /* 0x040fe40003f4e200 */
[----:B------:R-:W-:Y:S01]  /*3d90*/  LOP3.LUT R31, R17, 0x7ff00000, RZ, 0xc0, !PT ;  /* 0x7ff00000111f7812 */ /* 0x000fe200078ec0ff */
[----:B------:R-:W-:Y:S01]  /*3da0*/  @!P0 DMUL R18, R20, 8.98846567431157953865e+307 ;  /* 0x7fe0000014128828 */ /* 0x000fe20000000000 */
[----:B------:R-:W-:Y:S02]  /*3db0*/  MOV R30, 0x1ca00000 ;  /* 0x1ca00000001e7802 */ /* 0x000fe40000000f00 */
[----:B------:R-:W-:Y:S02]  /*3dc0*/  LOP3.LUT R33, R21, 0x7ff00000, RZ, 0xc0, !PT ;  /* 0x7ff0000015217812 */ /* 0x000fe400078ec0ff */
[----:B------:R-:W-:Y:S01]  /*3dd0*/  MOV R32, R31 ;  /* 0x0000001f00207202 */ /* 0x000fe20000000f00 */
[----:B------:R-:W0:Y:S01]  /*3de0*/  MUFU.RCP64H R25, R19 ;  /* 0x0000001300197308 */ /* 0x000e220000001800 */
[----:B------:R-:W-:-:S03]  /*3df0*/  ISETP.GE.U32.AND P1, PT, R31, R33, PT ;  /* 0x000000211f00720c */ /* 0x000fc60003f26070 */
[----:B------:R-:W-:Y:S02]  /*3e00*/  @!P2 LOP3.LUT R22, R21, 0x7ff00000, RZ, 0xc0, !PT ;  /* 0x7ff000001516a812 */ /* 0x000fe400078ec0ff */
[C---:B------:R-:W-:Y:S02]  /*3e10*/  SEL R23, R30.reuse, 0x63400000, !P1 ;  /* 0x634000001e177807 */ /* 0x040fe40004800000 */
[----:B------:R-:W-:Y:S02]  /*3e20*/  @!P2 ISETP.GE.U32.AND P3, PT, R31, R22, PT ;  /* 0x000000161f00a20c */ /* 0x000fe40003f66070 */
[----:B------:R-:W-:Y:S02]  /*3e30*/  LOP3.LUT R23, R23, 0x800fffff, R17, 0xf8, !PT ;  /* 0x800fffff17177812 */ /* 0x000fe400078ef811 */
[----:B------:R-:W-:Y:S02]  /*3e40*/  @!P2 SEL R22, R30, 0x63400000, !P3 ;  /* 0x634000001e16a807 */ /* 0x000fe40005800000 */
[----:B------:R-:W-:-:S02]  /*3e50*/  @!P2 MOV R34, RZ ;  /* 0x000000ff0022a202 */ /* 0x000fc40000000f00 */
[----:B------:R-:W-:Y:S02]  /*3e60*/  @!P2 LOP3.LUT R22, R22, 0x80000000, R17, 0xf8, !PT ;  /* 0x800000001616a812 */ /* 0x000fe400078ef811 */
[----:B------:R-:W-:Y:S02]  /*3e70*/  @!P0 LOP3.LUT R33, R19, 0x7ff00000, RZ, 0xc0, !PT ;  /* 0x7ff0000013218812 */ /* 0x000fe400078ec0ff */
[----:B------:R-:W-:Y:S01]  /*3e80*/  @!P2 LOP3.LUT R35, R22, 0x100000, RZ, 0xfc, !PT ;  /* 0x001000001623a812 */ /* 0x000fe200078efcff */
[----:B------:R-:W-:-:S06]  /*3e90*/  IMAD.MOV.U32 R22, RZ, RZ, R16 ;  /* 0x000000ffff167224 */ /* 0x000fcc00078e0010 */
[----:B------:R-:W-:Y:S02]  /*3ea0*/  @!P2 DFMA R22, R22, 2, -R34 ;  /* 0x400000001616a82b */ /* 0x000fe40000000822 */
[----:B0-----:R-:W-:-:S08]  /*3eb0*/  DFMA R34, R24, -R18, 1 ;  /* 0x3ff000001822742b */ /* 0x001fd00000000812 */
[----:B------:R-:W-:Y:S01]  /*3ec0*/  DFMA R34, R34, R34, R34 ;  /* 0x000000222222722b */ /* 0x000fe20000000022 */
[----:B------:R-:W-:-:S07]  /*3ed0*/  @!P2 LOP3.LUT R32, R23, 0x7ff00000, RZ, 0xc0, !PT ;  /* 0x7ff000001720a812 */ /* 0x000fce00078ec0ff */
[----:B------:R-:W-:-:S08]  /*3ee0*/  DFMA R24, R24, R34, R24 ;  /* 0x000000221818722b */ /* 0x000fd00000000018 */
[----:B------:R-:W-:-:S08]  /*3ef0*/  DFMA R38, R24, -R18, 1 ;  /* 0x3ff000001826742b */ /* 0x000fd00000000812 */
[----:B------:R-:W-:-:S08]  /*3f00*/  DFMA R38, R24, R38, R24 ;  /* 0x000000261826722b */ /* 0x000fd00000000018 */
[----:B------:R-:W-:-:S08]  /*3f10*/  DMUL R34, R38, R22 ;  /* 0x0000001626227228 */ /* 0x000fd00000000000 */
[----:B------:R-:W-:-:S08]  /*3f20*/  DFMA R24, R34, -R18, R22 ;  /* 0x800000122218722b */ /* 0x000fd00000000016 */
[----:B------:R-:W-:Y:S01]  /*3f30*/  DFMA R24, R38, R24, R34 ;  /* 0x000000182618722b */ /* 0x000fe20000000022 */
[----:B------:R-:W-:-:S05]  /*3f40*/  VIADD R34, R32, 0xffffffff ;  /* 0xffffffff20227836 */ /* 0x000fca0000000000 */
[----:B------:R-:W-:Y:S02]  /*3f50*/  ISETP.GT.U32.AND P0, PT, R34, 0x7feffffe, PT ;  /* 0x7feffffe2200780c */ /* 0x000fe40003f04070 */
[----:B------:R-:W-:-:S04]  /*3f60*/  IADD3 R34, PT, PT, R33, -0x1, RZ ;  /* 0xffffffff21227810 */ /* 0x000fc80007ffe0ff */
[----:B------:R-:W-:-:S13]  /*3f70*/  ISETP.GT.U32.OR P0, PT, R34, 0x7feffffe, P0 ;  /* 0x7feffffe2200780c */ /* 0x000fda0000704470 */
[----:B------:R-:W-:Y:S05]  /*3f80*/  @P0 BRA `(.L_x_67) ;  /* 0x0000000000740947 */ /* 0x000fea0003800000 */
[----:B------:R-:W-:Y:S01]  /*3f90*/  LOP3.LUT R16, R21, 0x7ff00000, RZ, 0xc0, !PT ;  /* 0x7ff0000015107812 */ /* 0x000fe200078ec0ff */
[----:B------:R-:W-:-:S03]  /*3fa0*/  IMAD.MOV.U32 R32, RZ, RZ, RZ ;  /* 0x000000ffff207224 */ /* 0x000fc600078e00ff */
[CC--:B------:R-:W-:Y:S02]  /*3fb0*/  VIADDMNMX R17, R31.reuse, -R16.reuse, 0xb9600000, !PT ;  /* 0xb96000001f117446 */ /* 0x0c0fe40007800910 */
[----:B------:R-:W-:Y:S02]  /*3fc0*/  ISETP.GE.U32.AND P0, PT, R31, R16, PT ;  /* 0x000000101f00720c */ /* 0x000fe40003f06070 */
[----:B------:R-:W-:Y:S02]  /*3fd0*/  VIMNMX R17, PT, PT, R17, 0x46a00000, PT ;  /* 0x46a0000011117848 */ /* 0x000fe40003fe0100 */
[----:B------:R-:W-:-:S05]  /*3fe0*/  SEL R30, R30, 0x63400000, !P0 ;  /* 0x634000001e1e7807 */ /* 0x000fca0004000000 */
[----:B------:R-:W-:-:S05]  /*3ff0*/  IMAD.IADD R17, R17, 0x1, -R30 ;  /* 0x0000000111117824 */ /* 0x000fca00078e0a1e */
[----:B------:R-:W-:-:S06]  /*4000*/  IADD3 R33, PT, PT, R17, 0x7fe00000, RZ ;  /* 0x7fe0000011217810 */ /* 0x000fcc0007ffe0ff */
[----:B------:R-:W-:-:S10]  /*4010*/  DMUL R30, R24, R32 ;  /* 0x00000020181e7228 */ /* 0x000fd40000000000 */
[----:B------:R-:W-:-:S13]  /*4020*/  FSETP.GTU.AND P0, PT, |R31|, 1.469367938527859385e-39, PT ;  /* 0x001000001f00780b */ /* 0x000fda0003f0c200 */
[----:B------:R-:W-:Y:S05]  /*4030*/  @P0 BRA `(.L_x_68) ;  /* 0x0000000000a80947 */ /* 0x000fea0003800000 */
[----:B------:R-:W-:Y:S01]  /*4040*/  DFMA R18, R24, -R18, R22 ;  /* 0x800000121812722b */ /* 0x000fe20000000016 */
[----:B------:R-:W-:-:S09]  /*4050*/  MOV R32, RZ ;  /* 0x000000ff00207202 */ /* 0x000fd20000000f00 */
[C---:B------:R-:W-:Y:S02]  /*4060*/  FSETP.NEU.AND P0, PT, R19.reuse, RZ, PT ;  /* 0x000000ff1300720b */ /* 0x040fe40003f0d000 */
[----:B------:R-:W-:-:S04]  /*4070*/  LOP3.LUT R20, R19, 0x80000000, R21, 0x48, !PT ;  /* 0x8000000013147812 */ /* 0x000fc800078e4815 */
[----:B------:R-:W-:-:S07]  /*4080*/  LOP3.LUT R33, R20, R33, RZ, 0xfc, !PT ;  /* 0x0000002114217212 */ /* 0x000fce00078efcff */
[----:B------:R-:W-:Y:S05]  /*4090*/  @!P0 BRA `(.L_x_68) ;  /* 0x0000000000908947 */ /* 0x000fea0003800000 */
[----:B------:R-:W-:Y:S01]  /*40a0*/  IMAD.MOV R19, RZ, RZ, -R17 ;  /* 0x000000ffff137224 */ /* 0x000fe200078e0a11 */
[----:B------:R-:W-:Y:S02]  /*40b0*/  MOV R18, RZ ;  /* 0x000000ff00127202 */ /* 0x000fe40000000f00 */
[----:B------:R-:W-:-:S04]  /*40c0*/  IADD3 R17, PT, PT, -R17, -0x43300000, RZ ;  /* 0xbcd0000011117810 */ /* 0x000fc80007ffe1ff */
[----:B------:R-:W-:Y:S02]  /*40d0*/  DFMA R18, R30, -R18, R24 ;  /* 0x800000121e12722b */ /* 0x000fe40000000018 */
[----:B------:R-:W-:-:S08]  /*40e0*/  DMUL.RP R24, R24, R32 ;  /* 0x0000002018187228 */ /* 0x000fd00000008000 */
[----:B------:R-:W-:Y:S02]  /*40f0*/  FSETP.NEU.AND P0, PT, |R19|, R17, PT ;  /* 0x000000111300720b */ /* 0x000fe40003f0d200 */
[----:B------:R-:W-:Y:S02]  /*4100*/  LOP3.LUT R20, R25, R20, RZ, 0x3c, !PT ;  /* 0x0000001419147212 */ /* 0x000fe400078e3cff */
[----:B------:R-:W-:Y:S02]  /*4110*/  FSEL R16, R24, R30, !P0 ;  /* 0x0000001e18107208 */ /* 0x000fe40004000000 */
[----:B------:R-:W-:-:S03]  /*4120*/  FSEL R20, R20, R31, !P0 ;  /* 0x0000001f14147208 */ /* 0x000fc60004000000 */
[----:B------:R-:W-:Y:S01]  /*4130*/  IMAD.MOV.U32 R30, RZ, RZ, R16 ;  /* 0x000000ffff1e7224 */ /* 0x000fe200078e0010 */
[----:B------:R-:W-:Y:S01]  /*4140*/  MOV R31, R20 ;  /* 0x00000014001f7202 */ /* 0x000fe20000000f00 */
[----:B------:R-:W-:Y:S06]  /*4150*/  BRA `(.L_x_68) ;  /* 0x0000000000607947 */ /* 0x000fec0003800000 */
.L_x_67:
[----:B------:R-:W-:-:S14]  /*4160*/  DSETP.NAN.AND P0, PT, R16, R16, PT ;  /* 0x000000101000722a */ /* 0x000fdc0003f08000 */
[----:B------:R-:W-:Y:S05]  /*4170*/  @P0 BRA `(.L_x_69) ;  /* 0x00000000004c0947 */ /* 0x000fea0003800000 */
[----:B------:R-:W-:-:S14]  /*4180*/  DSETP.NAN.AND P0, PT, R20, R20, PT ;  /* 0x000000141400722a */ /* 0x000fdc0003f08000 */
[----:B------:R-:W-:Y:S05]  /*4190*/  @P0 BRA `(.L_x_70) ;  /* 0x0000000000340947 */ /* 0x000fea0003800000 */
[----:B------:R-:W-:Y:S01]  /*41a0*/  ISETP.NE.AND P0, PT, R32, R33, PT ;  /* 0x000000212000720c */ /* 0x000fe20003f05270 */
[----:B------:R-:W-:Y:S01]  /*41b0*/  IMAD.MOV.U32 R30, RZ, RZ, 0x0 ;  /* 0x00000000ff1e7424 */ /* 0x000fe200078e00ff */
[----:B------:R-:W-:-:S11]  /*41c0*/  MOV R31, 0xfff80000 ;  /* 0xfff80000001f7802 */ /* 0x000fd60000000f00 */
[----:B------:R-:W-:Y:S05]  /*41d0*/  @!P0 BRA `(.L_x_68) ;  /* 0x0000000000408947 */ /* 0x000fea0003800000 */
[----:B------:R-:W-:Y:S02]  /*41e0*/  ISETP.NE.AND P0, PT, R32, 0x7ff00000, PT ;  /* 0x7ff000002000780c */ /* 0x000fe40003f05270 */
[----:B------:R-:W-:Y:S02]  /*41f0*/  LOP3.LUT R16, R17, 0x80000000, R21, 0x48, !PT ;  /* 0x8000000011107812 */ /* 0x000fe400078e4815 */
[----:B------:R-:W-:-:S13]  /*4200*/  ISETP.EQ.OR P0, PT, R33, RZ, !P0 ;  /* 0x000000ff2100720c */ /* 0x000fda0004702670 */
[----:B------:R-:W-:Y:S01]  /*4210*/  @P0 LOP3.LUT R17, R16, 0x7ff00000, RZ, 0xfc, !PT ;  /* 0x7ff0000010110812 */ /* 0x000fe200078efcff */
[----:B------:R-:W-:Y:S01]  /*4220*/  @!P0 IMAD.MOV.U32 R30, RZ, RZ, RZ ;  /* 0x000000ffff1e8224 */ /* 0x000fe200078e00ff */
[----:B------:R-:W-:Y:S01]  /*4230*/  @!P0 MOV R31, R16 ;  /* 0x00000010001f8202 */ /* 0x000fe20000000f00 */
[----:B------:R-:W-:Y:S01]  /*4240*/  @P0 IMAD.MOV.U32 R30, RZ, RZ, RZ ;  /* 0x000000ffff1e0224 */ /* 0x000fe200078e00ff */
[----:B------:R-:W-:Y:S01]  /*4250*/  @P0 MOV R31, R17 ;  /* 0x00000011001f0202 */ /* 0x000fe20000000f00 */
[----:B------:R-:W-:Y:S06]  /*4260*/  BRA `(.L_x_68) ;  /* 0x00000000001c7947 */ /* 0x000fec0003800000 */
.L_x_70:
[----:B------:R-:W-:Y:S01]  /*4270*/  LOP3.LUT R16, R21, 0x80000, RZ, 0xfc, !PT ;  /* 0x0008000015107812 */ /* 0x000fe200078efcff */
[----:B------:R-:W-:-:S03]  /*4280*/  IMAD.MOV.U32 R30, RZ, RZ, R20 ;  /* 0x000000ffff1e7224 */ /* 0x000fc600078e0014 */
[----:B------:R-:W-:Y:S01]  /*4290*/  MOV R31, R16 ;  /* 0x00000010001f7202 */ /* 0x000fe20000000f00 */
[----:B------:R-:W-:Y:S06]  /*42a0*/  BRA `(.L_x_68) ;  /* 0x00000000000c7947 */ /* 0x000fec0003800000 */
.L_x_69:
[----:B------:R-:W-:Y:S01]  /*42b0*/  LOP3.LUT R17, R17, 0x80000, RZ, 0xfc, !PT ;  /* 0x0008000011117812 */ /* 0x000fe200078efcff */
[----:B------:R-:W-:-:S03]  /*42c0*/  IMAD.MOV.U32 R30, RZ, RZ, R16 ;  /* 0x000000ffff1e7224 */ /* 0x000fc600078e0010 */
[----:B------:R-:W-:-:S07]  /*42d0*/  MOV R31, R17 ;  /* 0x00000011001f7202 */ /* 0x000fce0000000f00 */
.L_x_68:
[----:B------:R-:W-:Y:S05]  /*42e0*/  BSYNC.RECONVERGENT B1 ;  /* 0x0000000000017941 */ /* 0x000fea0003800200 */
.L_x_66:
[----:B------:R-:W-:Y:S02]  /*42f0*/  HFMA2 R19, -RZ, RZ, 0, 0 ;  /* 0x00000000ff137431 */ /* 0x000fe400000001ff */
[----:B------:R-:W-:Y:S01]  /*4300*/  IMAD.MOV.U32 R18, RZ, RZ, R0 ;  /* 0x000000ffff127224 */ /* 0x000fe200078e0000 */
[----:B------:R-:W-:Y:S01]  /*4310*/  MOV R16, R31 ;  /* 0x0000001f00107202 */ /* 0x000fe20000000f00 */
[----:B------:R-:W-:Y:S02]  /*4320*/  IMAD.MOV.U32 R17, RZ, RZ, R30 ;  /* 0x000000ffff117224 */ /* 0x000fe400078e001e */
[----:B------:R-:W-:Y:S05]  /*4330*/  RET.REL.NODEC R18 `(vwmacd_many_series_one_param_time_major_f32) ;  /* 0xffffffbc12307950 */ /* 0x000fea0003c3ffff */
        .weak           $__internal_1_$__cuda_sm3x_div_rn_noftz_f32_slowpath
        .type           $__internal_1_$__cuda_sm3x_div_rn_noftz_f32_slowpath,@function
        .size           $__internal_1_$__cuda_sm3x_div_rn_noftz_f32_slowpath,(.L_x_179 - $__internal_1_$__cuda_sm3x_div_rn_noftz_f32_slowpath)
$__internal_1_$__cuda_sm3x_div_rn_noftz_f32_slowpath:
[----:B------:R-:W-:Y:S02]  /*4340*/  SHF.R.U32.HI R3, RZ, 0x17, R0 ;  /* 0x00000017ff037819 */ /* 0x000fe40000011600 */
[----:B------:R-:W-:Y:S02]  /*4350*/  MOV R11, R0 ;  /* 0x00000000000b7202 */ /* 0x000fe40000000f00 */
[----:B------:R-:W-:-:S05]  /*4360*/  LOP3.LUT R3, R3, 0xff, RZ, 0xc0, !PT ;  /* 0x000000ff03037812 */ /* 0x000fca00078ec0ff */
[----:B------:R-:W-:-:S05]  /*4370*/  VIADD R12, R3, 0xffffffff ;  /* 0xffffffff030c7836 */ /* 0x000fca0000000000 */
[----:B------:R-:W-:-:S13]  /*4380*/  ISETP.GT.U32.AND P0, PT, R12, 0xfd, PT ;  /* 0x000000fd0c00780c */ /* 0x000fda0003f04070 */
[----:B------:R-:W-:Y:S01]  /*4390*/  @!P0 IMAD.MOV.U32 R10, RZ, RZ, RZ ;  /* 0x000000ffff0a8224 */ /* 0x000fe200078e00ff */
[----:B------:R-:W-:Y:S06]  /*43a0*/  @!P0 BRA `(.L_x_71) ;  /* 0x00000000003c8947 */ /* 0x000fec0003800000 */
[----:B------:R-:W-:-:S13]  /*43b0*/  FSETP.GTU.FTZ.AND P0, PT, |R0|, +INF , PT ;  /* 0x7f8000000000780b */ /* 0x000fda0003f1c200 */
[----:B------:R-:W-:Y:S05]  /*43c0*/  @P0 BRA `(.L_x_72) ;  /* 0x0000000400280947 */ /* 0x000fea0003800000 */
[----:B------:R-:W-:-:S05]  /*43d0*/  HFMA2 R10, -RZ, RZ, 2, 0 ;  /* 0x40000000ff0a7431 */ /* 0x000fca00000001ff */
[----:B------:R-:W-:-:S13]  /*43e0*/  LOP3.LUT P0, RZ, R11, 0x7fffffff, R10, 0xc8, !PT ;  /* 0x7fffffff0bff7812 */ /* 0x000fda000780c80a */
[----:B------:R-:W-:Y:S05]  /*43f0*/  @!P0 BRA `(.L_x_73) ;  /* 0x0000000400148947 */ /* 0x000fea0003800000 */
[----:B------:R-:W-:Y:S02]  /*4400*/  FSETP.NEU.FTZ.AND P0, PT, |R0|, +INF , PT ;  /* 0x7f8000000000780b */ /* 0x000fe40003f1d200 */
[----:B------:R-:W-:-:S04]  /*4410*/  LOP3.LUT P1, RZ, R10, 0x7fffffff, RZ, 0xc0, !PT ;  /* 0x7fffffff0aff7812 */ /* 0x000fc8000782c0ff */
[----:B------:R-:W-:-:S13]  /*4420*/  PLOP3.LUT P0, PT, P0, P1, PT, 0x2f, 0xf2 ;  /* 0x0000000000f2781c */ /* 0x000fda0000702577 */
[----:B------:R-:W-:Y:S05]  /*4430*/  @P0 BRA `(.L_x_74) ;  /* 0x0000000000fc0947 */ /* 0x000fea0003800000 */
[----:B------:R-:W-:-:S13]  /*4440*/  LOP3.LUT P0, RZ, R11, 0x7fffffff, RZ, 0xc0, !PT ;  /* 0x7fffffff0bff7812 */ /* 0x000fda000780c0ff */
[----:B------:R-:W-:Y:S05]  /*4450*/  @!P0 BRA `(.L_x_75) ;  /* 0x0000000000e88947 */ /* 0x000fea0003800000 */
[----:B------:R-:W-:Y:S01]  /*4460*/  ISETP.GE.AND P0, PT, R12, RZ, PT ;  /* 0x000000ff0c00720c */ /* 0x000fe20003f06270 */
[----:B------:R-:W-:-:S12]  /*4470*/  IMAD.MOV.U32 R10, RZ, RZ, RZ ;  /* 0x000000ffff0a7224 */ /* 0x000fd800078e00ff */
[----:B------:R-:W-:Y:S01]  /*4480*/  @!P0 FFMA R11, R0, 1.84467440737095516160e+19, RZ ;  /* 0x5f800000000b8823 */ /* 0x000fe200000000ff */
[----:B------:R-:W-:-:S07]  /*4490*/  @!P0 IADD3 R10, PT, PT, R10, 0x40, RZ ;  /* 0x000000400a0a8810 */ /* 0x000fce0007ffe0ff */
.L_x_71:
[----:B------:R-:W-:Y:S01]  /*44a0*/  LEA R0, R3, 0xc0800000, 0x17 ;  /* 0xc080000003007811 */ /* 0x000fe200078eb8ff */
[----:B------:R-:W-:Y:S01]  /*44b0*/  UMOV UR4, 0x40000000 ;  /* 0x4000000000047882 */ /* 0x000fe20000000000 */
[----:B------:R-:W-:Y:S01]  /*44c0*/  IADD3 R3, PT, PT, R10, 0x80, -R3 ;  /* 0x000000800a037810 */ /* 0x000fe20007ffe803 */
[----:B------:R-:W-:Y:S02]  /*44d0*/  UIADD3 UR4, UPT, UPT, UR4, -0x800000, URZ ;  /* 0xff80000004047890 */ /* 0x000fe4000fffe0ff */
[----:B------:R-:W-:-:S04]  /*44e0*/  IMAD.IADD R11, R11, 0x1, -R0 ;  /* 0x000000010b0b7824 */ /* 0x000fc800078e0a00 */
[----:B------:R-:W0:Y:S01]  /*44f0*/  MUFU.RCP R0, R11 ;  /* 0x0000000b00007308 */ /* 0x000e220000001000 */
[----:B------:R-:W-:-:S04]  /*4500*/  FADD.FTZ R13, -R11, -RZ ;  /* 0x800000ff0b0d7221 */ /* 0x000fc80000010100 */
[----:B0-----:R-:W-:-:S04]  /*4510*/  FFMA R15, R0, R13, 1 ;  /* 0x3f800000000f7423 */ /* 0x001fc8000000000d */
[----:B------:R-:W-:-:S04]  /*4520*/  FFMA R0, R0, R15, R0 ;  /* 0x0000000f00007223 */ /* 0x000fc80000000000 */
[----:B------:R-:W-:-:S04]  /*4530*/  FFMA R12, R0, UR4, RZ ;  /* 0x00000004000c7c23 */ /* 0x000fc800080000ff */
[----:B------:R-:W-:-:S04]  /*4540*/  FFMA R15, R13, R12, UR4 ;  /* 0x000000040d0f7e23 */ /* 0x000fc8000800000c */
[----:B------:R-:W-:-:S04]  /*4550*/  FFMA R15, R0, R15, R12 ;  /* 0x0000000f000f7223 */ /* 0x000fc8000000000c */
[----:B------:R-:W-:-:S04]  /*4560*/  FFMA R14, R13, R15, UR4 ;  /* 0x000000040d0e7e23 */ /* 0x000fc8000800000f */
[----:B------:R-:W-:-:S05]  /*4570*/  FFMA R12, R0, R14, R15 ;  /* 0x0000000e000c7223 */ /* 0x000fca000000000f */
[----:B------:R-:W-:-:S04]  /*4580*/  SHF.R.U32.HI R11, RZ, 0x17, R12 ;  /* 0x00000017ff0b7819 */ /* 0x000fc8000001160c */
[----:B------:R-:W-:-:S04]  /*4590*/  LOP3.LUT R11, R11, 0xff, RZ, 0xc0, !PT ;  /* 0x000000ff0b0b7812 */ /* 0x000fc800078ec0ff */
[----:B------:R-:W-:-:S05]  /*45a0*/  IADD3 R13, PT, PT, R11, R3, RZ ;  /* 0x000000030b0d7210 */ /* 0x000fca0007ffe0ff */
[----:B------:R-:W-:-:S05]  /*45b0*/  VIADD R10, R13, 0xffffffff ;  /* 0xffffffff0d0a7836 */ /* 0x000fca0000000000 */
[----:B------:R-:W-:-:S13]  /*45c0*/  ISETP.GE.U32.AND P0, PT, R10, 0xfe, PT ;  /* 0x000000fe0a00780c */ /* 0x000fda0003f06070 */
[----:B------:R-:W-:Y:S05]  /*45d0*/  @!P0 BRA `(.L_x_76) ;  /* 0x0000000000808947 */ /* 0x000fea0003800000 */
[----:B------:R-:W-:-:S13]  /*45e0*/  ISETP.GT.AND P0, PT, R13, 0xfe, PT ;  /* 0x000000fe0d00780c */ /* 0x000fda0003f04270 */
[----:B------:R-:W-:Y:S05]  /*45f0*/  @P0 BRA `(.L_x_77) ;  /* 0x00000000006c0947 */ /* 0x000fea0003800000 */
[----:B------:R-:W-:-:S13]  /*4600*/  ISETP.GE.AND P0, PT, R13, 0x1, PT ;  /* 0x000000010d00780c */ /* 0x000fda0003f06270 */
[----:B------:R-:W-:Y:S05]  /*4610*/  @P0 BRA `(.L_x_78) ;  /* 0x0000000000980947 */ /* 0x000fea0003800000 */
[----:B------:R-:W-:Y:S02]  /*4620*/  ISETP.GE.AND P0, PT, R13, -0x18, PT ;  /* 0xffffffe80d00780c */ /* 0x000fe40003f06270 */
[----:B------:R-:W-:-:S11]  /*4630*/  LOP3.LUT R12, R12, 0x80000000, RZ, 0xc0, !PT ;  /* 0x800000000c0c7812 */ /* 0x000fd600078ec0ff */
[----:B------:R-:W-:Y:S05]  /*4640*/  @!P0 BRA `(.L_x_78) ;  /* 0x00000000008c8947 */ /* 0x000fea0003800000 */
[CCC-:B------:R-:W-:Y:S01]  /*4650*/  FFMA.RZ R3, R0.reuse, R14.reuse, R15.reuse ;  /* 0x0000000e00037223 */ /* 0x1c0fe2000000c00f */
[C---:B------:R-:W-:Y:S02]  /*4660*/  IADD3 R11, PT, PT, R13.reuse, 0x20, RZ ;  /* 0x000000200d0b7810 */ /* 0x040fe40007ffe0ff */
[----:B------:R-:W-:Y:S02]  /*4670*/  ISETP.NE.AND P2, PT, R13, RZ, PT ;  /* 0x000000ff0d00720c */ /* 0x000fe40003f45270 */
[----:B------:R-:W-:Y:S01]  /*4680*/  LOP3.LUT R10, R3, 0x7fffff, RZ, 0xc0, !PT ;  /* 0x007fffff030a7812 */ /* 0x000fe200078ec0ff */
[CCC-:B------:R-:W-:Y:S01]  /*4690*/  FFMA.RP R3, R0.reuse, R14.reuse, R15.reuse ;  /* 0x0000000e00037223 */ /* 0x1c0fe2000000800f */
[----:B------:R-:W-:Y:S01]  /*46a0*/  FFMA.RM R0, R0, R14, R15 ;  /* 0x0000000e00007223 */ /* 0x000fe2000000400f */
[----:B------:R-:W-:Y:S01]  /*46b0*/  ISETP.NE.AND P1, PT, R13, RZ, PT ;  /* 0x000000ff0d00720c */ /* 0x000fe20003f25270 */
[----:B------:R-:W-:Y:S01]  /*46c0*/  IMAD.MOV R13, RZ, RZ, -R13 ;  /* 0x000000ffff0d7224 */ /* 0x000fe200078e0a0d */
[----:B------:R-:W-:-:S02]  /*46d0*/  LOP3.LUT R10, R10, 0x800000, RZ, 0xfc, !PT ;  /* 0x008000000a0a7812 */ /* 0x000fc400078efcff */
[----:B------:R-:W-:Y:S02]  /*46e0*/  FSETP.NEU.FTZ.AND P0, PT, R3, R0, PT ;  /* 0x000000000300720b */ /* 0x000fe40003f1d000 */
[----:B------:R-:W-:Y:S02]  /*46f0*/  SHF.L.U32 R11, R10, R11, RZ ;  /* 0x0000000b0a0b7219 */ /* 0x000fe400000006ff */
[----:B------:R-:W-:Y:S02]  /*4700*/  SEL R3, R13, RZ, P2 ;  /* 0x000000ff0d037207 */ /* 0x000fe40001000000 */
[----:B------:R-:W-:Y:S02]  /*4710*/  ISETP.NE.AND P1, PT, R11, RZ, P1 ;  /* 0x000000ff0b00720c */ /* 0x000fe40000f25270 */
[----:B------:R-:W-:Y:S02]  /*4720*/  SHF.R.U32.HI R3, RZ, R3, R10 ;  /* 0x00000003ff037219 */ /* 0x000fe4000001160a */
[----:B------:R-:W-:-:S02]  /*4730*/  PLOP3.LUT P0, PT, P0, P1, PT, 0xf8, 0x8f ;  /* 0x00000000008f781c */ /* 0x000fc40000703f70 */
[----:B------:R-:W-:Y:S02]  /*4740*/  SHF.R.U32.HI R11, RZ, 0x1, R3 ;  /* 0x00000001ff0b7819 */ /* 0x000fe40000011603 */
[----:B------:R-:W-:-:S04]  /*4750*/  SEL R0, RZ, 0x1, !P0 ;  /* 0x00000001ff007807 */ /* 0x000fc80004000000 */
[----:B------:R-:W-:-:S04]  /*4760*/  LOP3.LUT R0, R0, 0x1, R11, 0xf8, !PT ;  /* 0x0000000100007812 */ /* 0x000fc800078ef80b */
[----:B------:R-:W-:-:S04]  /*4770*/  LOP3.LUT R0, R0, R3, RZ, 0xc0, !PT ;  /* 0x0000000300007212 */ /* 0x000fc800078ec0ff */
[----:B------:R-:W-:-:S04]  /*4780*/  IADD3 R11, PT, PT, R11, R0, RZ ;  /* 0x000000000b0b7210 */ /* 0x000fc80007ffe0ff */
[----:B------:R-:W-:Y:S01]  /*4790*/  LOP3.LUT R12, R11, R12, RZ, 0xfc, !PT ;  /* 0x0000000c0b0c7212 */ /* 0x000fe200078efcff */
[----:B------:R-:W-:Y:S06]  /*47a0*/  BRA `(.L_x_78) ;  /* 0x0000000000347947 */ /* 0x000fec0003800000 */
.L_x_77:
[----:B------:R-:W-:-:S04]  /*47b0*/  LOP3.LUT R12, R12, 0x80000000, RZ, 0xc0, !PT ;  /* 0x800000000c0c7812 */ /* 0x000fc800078ec0ff */
[----:B------:R-:W-:Y:S01]  /*47c0*/  LOP3.LUT R12, R12, 0x7f800000, RZ, 0xfc, !PT ;  /* 0x7f8000000c0c7812 */ /* 0x000fe200078efcff */
[----:B------:R-:W-:Y:S06]  /*47d0*/  BRA `(.L_x_78) ;  /* 0x0000000000287947 */ /* 0x000fec0003800000 */
.L_x_76:
[----:B------:R-:W-:Y:S01]  /*47e0*/  IMAD R12, R3, 0x800000, R12 ;  /* 0x00800000030c7824 */ /* 0x000fe200078e020c */
[----:B------:R-:W-:Y:S06]  /*47f0*/  BRA `(.L_x_78) ;  /* 0x0000000000207947 */ /* 0x000fec0003800000 */
.L_x_75:
[----:B------:R-:W-:-:S04]  /*4800*/  LOP3.LUT R10, R11, 0x80000000, R10, 0x48, !PT ;  /* 0x800000000b0a7812 */ /* 0x000fc800078e480a */
[----:B------:R-:W-:Y:S01]  /*4810*/  LOP3.LUT R12, R10, 0x7f800000, RZ, 0xfc, !PT ;  /* 0x7f8000000a0c7812 */ /* 0x000fe200078efcff */
[----:B------:R-:W-:Y:S06]  /*4820*/  BRA `(.L_x_78) ;  /* 0x0000000000147947 */ /* 0x000fec0003800000 */
.L_x_74:
[----:B------:R-:W-:Y:S01]  /*4830*/  LOP3.LUT R12, R11, 0x80000000, R10, 0x48, !PT ;  /* 0x800000000b0c7812 */ /* 0x000fe200078e480a */
[----:B------:R-:W-:Y:S06]  /*4840*/  BRA `(.L_x_78) ;  /* 0x00000000000c7947 */ /* 0x000fec0003800000 */
.L_x_73:
[----:B------:R-:W0:Y:S01]  /*4850*/  MUFU.RSQ R12, -QNAN ;  /* 0xffc00000000c7908 */ /* 0x000e220000001400 */
[----:B------:R-:W-:Y:S05]  /*4860*/  BRA `(.L_x_78) ;  /* 0x0000000000047947 */ /* 0x000fea0003800000 */
.L_x_72:
[----:B------:R-:W-:-:S07]  /*4870*/  FADD.FTZ R12, R0, 2 ;  /* 0x40000000000c7421 */ /* 0x000fce0000010000 */
.L_x_78:
[----:B------:R-:W-:-:S04]  /*4880*/  HFMA2 R3, -RZ, RZ, 0, 0 ;  /* 0x00000000ff037431 */ /* 0x000fc800000001ff */
[----:B0-----:R-:W-:Y:S05]  /*4890*/  RET.REL.NODEC R2 `(vwmacd_many_series_one_param_time_major_f32) ;  /* 0xffffffb402d87950 */ /* 0x001fea0003c3ffff */
.L_x_79:
[----:B------:R-:W-:-:S00]  /*48a0*/  BRA `(.L_x_79) ;  /* 0xfffffffc00fc7947 */ /* 0x000fc0000383ffff */
[----:B------:R-:W-:-:S00]  /*48b0*/  NOP ;  /* 0x0000000000007918 */ /* 0x000fc00000000000 */
        /* <DEDUP_REMOVED lines=12> */
.L_x_179:


//--------------------- .text.vwmacd_batch_f32    --------------------------
	.section	.text.vwmacd_batch_f32,"ax",@progbits
	.align	128
        .global         vwmacd_batch_f32
        .type           vwmacd_batch_f32,@function
        .size           vwmacd_batch_f32,(.L_x_181 - vwmacd_batch_f32)
        .other          vwmacd_batch_f32,@"STO_CUDA_ENTRY STV_DEFAULT"
vwmacd_batch_f32:
.text.vwmacd_batch_f32:
[----:B------:R-:W-:Y:S01]  /*0000*/  LDC R1, c[0x0][0x37c] ;  /* 0x0000df00ff017b82 */ /* 0x000fe20000000800 */
[----:B------:R-:W0:Y:S07]  /*0010*/  S2R R0, SR_TID.X ;  /* 0x0000000000007919 */ /* 0x000e2e0000002100 */
[----:B------:R-:W0:Y:S01]  /*0020*/  S2UR UR4, SR_CTAID.X ;  /* 0x00000000000479c3 */ /* 0x000e220000002500 */
[----:B------:R-:W1:Y:S07]  /*0030*/  LDCU UR5, c[0x0][0x3b0] ;  /* 0x00007600ff0577ac */ /* 0x000e6e0008000800 */
[----:B------:R-:W0:Y:S02]  /*0040*/  LDC R7, c[0x0][0x360] ;  /* 0x0000d800ff077b82 */ /* 0x000e240000000800 */
[----:B0-----:R-:W-:-:S05]  /*0050*/  IMAD R7, R7, UR4, R0 ;  /* 0x0000000407077c24 */ /* 0x001fca000f8e0200 */
[----:B-1----:R-:W-:-:S13]  /*0060*/  ISETP.GE.AND P0, PT, R7, UR5, PT ;  /* 0x0000000507007c0c */ /* 0x002fda000bf06270 */
[----:B------:R-:W-:Y:S05]  /*0070*/  @P0 EXIT ;  /* 0x000000000000094d */ /* 0x000fea0003800000 */
[----:B------:R-:W0:Y:S01]  /*0080*/  LDC.64 R12, c[0x0][0x390] ;  /* 0x0000e400ff0c7b82 */ /* 0x000e220000000a00 */
[----:B------:R-:W1:Y:S01]  /*0090*/  LDCU.64 UR16, c[0x0][0x358] ;  /* 0x00006b00ff1077ac */ /* 0x000e620008000a00 */
[----:B------:R-:W2:Y:S06]  /*00a0*/  LDCU.64 UR4, c[0x0][0x3a8] ;  /* 0x00007500ff0477ac */ /* 0x000eac0008000a00 */
[----:B------:R-:W3:Y:S08]  /*00b0*/  LDC.64 R14, c[0x0][0x398] ;  /* 0x0000e600ff0e7b82 */ /* 0x000ef00000000a00 */
[----:B------:R-:W4:Y:S01]  /*00c0*/  LDC.64 R16, c[0x0][0x3a0] ;  /* 0x0000e800ff107b82 */ /* 0x000f220000000a00 */
[----:B0-----:R-:W-:-:S05]  /*00d0*/  IMAD.WIDE R12, R7, 0x4, R12 ;  /* 0x00000004070c7825 */ /* 0x001fca00078e020c */
[----:B-1----:R-:W2:Y:S01]  /*00e0*/  LDG.E.CONSTANT R9, desc[UR16][R12.64] ;  /* 0x000000100c097981 */ /* 0x002ea2000c1e9900 */
[----:B---3--:R-:W-:-:S05]  /*00f0*/  IMAD.WIDE R14, R7, 0x4, R14 ;  /* 0x00000004070e7825 */ /* 0x008fca00078e020e */
[----:B------:R-:W3:Y:S01]  /*0100*/  LDG.E.CONSTANT R8, desc[UR16][R14.64] ;  /* 0x000000100e087981 */ /* 0x000ee2000c1e9900 */
[----:B----4-:R-:W-:-:S05]  /*0110*/  IMAD.WIDE R16, R7, 0x4, R16 ;  /* 0x0000000407107825 */ /* 0x010fca00078e0210 */
[----:B------:R0:W5:Y:S01]  /*0120*/  LDG.E.CONSTANT R2, desc[UR16][R16.64] ;  /* 0x0000001010027981 */ /* 0x000162000c1e9900 */
[----:B--2---:R-:W-:-:S05]  /*0130*/  IMAD.U32 R11, RZ, RZ, UR4 ;  /* 0x00000004ff0b7e24 */ /* 0x004fca000f8e00ff */
[----:B------:R-:W-:Y:S01]  /*0140*/  ISETP.GE.AND P0, PT, R11, 0x1, PT ;  /* 0x000000010b00780c */ /* 0x000fe20003f06270 */
[----:B------:R-:W-:Y:S01]  /*0150*/  IMAD R4, R7, R11, RZ ;  /* 0x0000000b07047224 */ /* 0x000fe200078e02ff */
[----:B---3--:R-:W-:-:S05]  /*0160*/  VIMNMX R3, PT, PT, R9, R8, !PT ;  /* 0x0000000809037248 */ /* 0x008fca0007fe0100 */
[----:B------:R-:W-:-:S04]  /*0170*/  VIADD R5, R3, UR5 ;  /* 0x0000000503057c36 */ /* 0x000fc80008000000 */
[----:B------:R-:W-:Y:S02]  /*0180*/  VIADD R7, R5, 0xffffffff ;  /* 0xffffffff05077836 */ /* 0x000fe40000000000 */
[----:B0-----:R-:W-:Y:S05]  /*0190*/  @!P0 BRA `(.L_x_80) ;  /* 0x0000000400c08947 */ /* 0x001fea0003800000 */
[C---:B------:R-:W-:Y:S01]  /*01a0*/  ISETP.GE.U32.AND P0, PT, R11.reuse, 0x8, PT ;  /* 0x000000080b00780c */ /* 0x040fe20003f06070 */
[----:B------:R-:W-:Y:S01]  /*01b0*/  HFMA2 R13, -RZ, RZ, 0, 0 ;  /* 0x00000000ff0d7431 */ /* 0x000fe200000001ff */
[----:B------:R-:W-:-:S04]  /*01c0*/  LOP3.LUT R6, R11, 0x7, RZ, 0xc0, !PT ;  /* 0x000000070b067812 */ /* 0x000fc800078ec0ff */
[----:B------:R-:W-:-:S07]  /*01d0*/  ISETP.NE.AND P1, PT, R6, RZ, PT ;  /* 0x000000ff0600720c */ /* 0x000fce0003f25270 */
[----:B------:R-:W-:Y:S06]  /*01e0*/  @!P0 BRA `(.L_x_81) ;  /* 0x0000000000c48947 */ /* 0x000fec0003800000 */
[----:B------:R-:W0:Y:S01]  /*01f0*/  LDCU.128 UR12, c[0x0][0x3c0] ;  /* 0x00007800ff0c77ac */ /* 0x000e220008000c00 */
[----:B------:R-:W-:Y:S01]  /*0200*/  LOP3.LUT R13, R11, 0x7ffffff8, RZ, 0xc0, !PT ;  /* 0x7ffffff80b0d7812 */ /* 0x000fe200078ec0ff */
[----:B------:R-:W-:Y:S01]  /*0210*/  IMAD.MOV.U32 R21, RZ, RZ, R4 ;  /* 0x000000ffff157224 */ /* 0x000fe200078e0004 */
[----:B------:R-:W1:Y:S03]  /*0220*/  LDCU.64 UR8, c[0x0][0x3b8] ;  /* 0x00007700ff0877ac */ /* 0x000e660008000a00 */
[----:B------:R-:W-:Y:S01]  /*0230*/  IMAD.MOV R0, RZ, RZ, -R13 ;  /* 0x000000ffff007224 */ /* 0x000fe200078e0a0d */
[----:B0-----:R-:W-:Y:S02]  /*0240*/  UIADD3 UR6, UP1, UPT, UR12, 0x10, URZ ;  /* 0x000000100c067890 */ /* 0x001fe4000ff3e0ff */
[----:B------:R-:W-:Y:S02]  /*0250*/  UIADD3 UR4, UP2, UPT, UR14, 0x10, URZ ;  /* 0x000000100e047890 */ /* 0x000fe4000ff5e0ff */
[----:B-1----:R-:W-:-:S02]  /*0260*/  UIADD3 UR8, UP0, UPT, UR8, 0x10, URZ ;  /* 0x0000001008087890 */ /* 0x002fc4000ff1e0ff */
[----:B------:R-:W-:Y:S02]  /*0270*/  UIADD3.X UR7, UPT, UPT, URZ, UR13, URZ, UP1, !UPT ;  /* 0x0000000dff077290 */ /* 0x000fe40008ffe4ff */
[----:B------:R-:W-:Y:S02]  /*0280*/  UIADD3.X UR5, UPT, UPT, URZ, UR15, URZ, UP2, !UPT ;  /* 0x0000000fff057290 */ /* 0x000fe400097fe4ff */
[----:B------:R-:W-:-:S12]  /*0290*/  UIADD3.X UR9, UPT, UPT, URZ, UR9, URZ, UP0, !UPT ;  /* 0x00000009ff097290 */ /* 0x000fd800087fe4ff */
.L_x_82:
[----:B0-----:R-:W-:Y:S01]  /*02a0*/  MOV R15, UR9 ;  /* 0x00000009000f7c02 */ /* 0x001fe20008000f00 */
[----:B------:R-:W-:Y:S01]  /*02b0*/  IMAD.U32 R14, RZ, RZ, UR8 ;  /* 0x00000008ff0e7e24 */ /* 0x000fe2000f8e00ff */
[----:B------:R-:W-:Y:S01]  /*02c0*/  MOV R19, UR5 ;  /* 0x0000000500137c02 */ /* 0x000fe20008000f00 */
[----:B------:R-:W-:Y:S02]  /*02d0*/  IMAD.U32 R16, RZ, RZ, UR6 ;  /* 0x00000006ff107e24 */ /* 0x000fe4000f8e00ff */
[----:B------:R-:W-:Y:S02]  /*02e0*/  IMAD.U32 R17, RZ, RZ, UR7 ;  /* 0x00000007ff117e24 */ /* 0x000fe4000f8e00ff */
[----:B------:R-:W-:Y:S02]  /*02f0*/  IMAD.U32 R18, RZ, RZ, UR4 ;  /* 0x00000004ff127e24 */ /* 0x000fe4000f8e00ff */
[----:B------:R-:W-:Y:S02]  /*0300*/  IMAD.MOV.U32 R23, RZ, RZ, 0x7fffffff ;  /* 0x7fffffffff177424 */ /* 0x000fe400078e00ff */
[----:B------:R-:W-:-:S04]  /*0310*/  IMAD.WIDE R14, R21, 0x4, R14 ;  /* 0x00000004150e7825 */ /* 0x000fc800078e020e */
[C---:B------:R-:W-:Y:S01]  /*0320*/  IMAD.WIDE R16, R21.reuse, 0x4, R16 ;  /* 0x0000000415107825 */ /* 0x040fe200078e0210 */
[----:B------:R0:W-:Y:S03]  /*0330*/  STG.E desc[UR16][R14.64+-0x10], R23 ;  /* 0xfffff0170e007986 */ /* 0x0001e6000c101910 */
[C---:B------:R-:W-:Y:S01]  /*0340*/  IMAD.WIDE R18, R21.reuse, 0x4, R18 ;  /* 0x0000000415127825 */ /* 0x040fe200078e0212 */
[----:B------:R0:W-:Y:S03]  /*0350*/  STG.E desc[UR16][R16.64+-0x10], R23 ;  /* 0xfffff01710007986 */ /* 0x0001e6000c101910 */
[----:B------:R-:W-:Y:S01]  /*0360*/  VIADD R0, R0, 0x8 ;  /* 0x0000000800007836 */ /* 0x000fe20000000000 */
[----:B------:R0:W-:Y:S01]  /*0370*/  STG.E desc[UR16][R18.64+-0x10], R23 ;  /* 0xfffff01712007986 */ /* 0x0001e2000c101910 */
[----:B------:R-:W-:-:S03]  /*0380*/  VIADD R21, R21, 0x8 ;  /* 0x0000000815157836 */ /* 0x000fc60000000000 */
[----:B------:R0:W-:Y:S01]  /*0390*/  STG.E desc[UR16][R14.64+-0xc], R23 ;  /* 0xfffff4170e007986 */ /* 0x0001e2000c101910 */
[----:B------:R-:W-:-:S03]  /*03a0*/  ISETP.NE.AND P0, PT, R0, RZ, PT ;  /* 0x000000ff0000720c */ /* 0x000fc60003f05270 */
[----:B------:R0:W-:Y:S04]  /*03b0*/  STG.E desc[UR16][R16.64+-0xc], R23 ;  /* 0xfffff41710007986 */ /* 0x0001e8000c101910 */
        /* <DEDUP_REMOVED lines=18> */
[----:B------:R0:W-:Y:S01]  /*04e0*/  STG.E desc[UR16][R18.64+0xc], R23 ;  /* 0x00000c1712007986 */ /* 0x0001e2000c101910 */
[----:B------:R-:W-:Y:S05]  /*04f0*/  @P0 BRA `(.L_x_82) ;  /* 0xfffffffc00680947 */ /* 0x000fea000383ffff */
.L_x_81:
[----:B------:R-:W-:Y:S05]  /*0500*/  @!P1 BRA `(.L_x_80) ;  /* 0x0000000000e49947 */ /* 0x000fea0003800000 */
[----:B------:R-:W-:Y:S02]  /*0510*/  ISETP.GE.U32.AND P0, PT, R6, 0x4, PT ;  /* 0x000000040600780c */ /* 0x000fe40003f06070 */
[----:B------:R-:W-:-:S04]  /*0520*/  LOP3.LUT R0, R11, 0x3, RZ, 0xc0, !PT ;  /* 0x000000030b007812 */ /* 0x000fc800078ec0ff */
[----:B------:R-:W-:-:S07]  /*0530*/  ISETP.NE.AND P1, PT, R0, RZ, PT ;  /* 0x000000ff0000720c */ /* 0x000fce0003f25270 */
[----:B------:R-:W-:Y:S06]  /*0540*/  @!P0 BRA `(.L_x_83) ;  /* 0x0000000000548947 */ /* 0x000fec0003800000 */
[----:B0-----:R-:W0:Y:S01]  /*0550*/  LDC.64 R14, c[0x0][0x3b8] ;  /* 0x0000ee00ff0e7b82 */ /* 0x001e220000000a00 */
[----:B------:R-:W-:Y:S01]  /*0560*/  IADD3 R21, PT, PT, R4, R13, RZ ;  /* 0x0000000d04157210 */ /* 0x000fe20007ffe0ff */
[----:B------:R-:W-:Y:S02]  /*0570*/  IMAD.MOV.U32 R23, RZ, RZ, 0x7fffffff ;  /* 0x7fffffffff177424 */ /* 0x000fe400078e00ff */
[----:B------:R-:W-:-:S04]  /*0580*/  VIADD R13, R13, 0x4 ;  /* 0x000000040d0d7836 */ /* 0x000fc80000000000 */
[----:B------:R-:W1:Y:S08]  /*0590*/  LDC.64 R16, c[0x0][0x3c0] ;  /* 0x0000f000ff107b82 */ /* 0x000e700000000a00 */
[----:B------:R-:W2:Y:S01]  /*05a0*/  LDC.64 R18, c[0x0][0x3c8] ;  /* 0x0000f200ff127b82 */ /* 0x000ea20000000a00 */
[----:B0-----:R-:W-:-:S05]  /*05b0*/  IMAD.WIDE R14, R21, 0x4, R14 ;  /* 0x00000004150e7825 */ /* 0x001fca00078e020e */
[----:B------:R3:W-:Y:S01]  /*05c0*/  STG.E desc[UR16][R14.64], R23 ;  /* 0x000000170e007986 */ /* 0x0007e2000c101910 */
[----:B-1----:R-:W-:-:S05]  /*05d0*/  IMAD.WIDE R16, R21, 0x4, R16 ;  /* 0x0000000415107825 */ /* 0x002fca00078e0210 */
[----:B------:R3:W-:Y:S01]  /*05e0*/  STG.E desc[UR16][R16.64], R23 ;  /* 0x0000001710007986 */ /* 0x0007e2000c101910 */
[----:B--2---:R-:W-:-:S05]  /*05f0*/  IMAD.WIDE R18, R21, 0x4, R18 ;  /* 0x0000000415127825 */ /* 0x004fca00078e0212 */
        /* <DEDUP_REMOVED lines=9> */
[----:B------:R3:W-:Y:S02]  /*0690*/  STG.E desc[UR16][R18.64+0xc], R23 ;  /* 0x00000c1712007986 */ /* 0x0007e4000c101910 */
.L_x_83:
[----:B------:R-:W-:Y:S05]  /*06a0*/  @!P1 BRA `(.L_x_80) ;  /* 0x00000000007c9947 */ /* 0x000fea0003800000 */
[----:B------:R-:W-:Y:S02]  /*06b0*/  ISETP.NE.AND P0, PT, R0, 0x1, PT ;  /* 0x000000010000780c */ /* 0x000fe40003f05270 */
[----:B------:R-:W-:-:S04]  /*06c0*/  LOP3.LUT R6, R11, 0x1, RZ, 0xc0, !PT ;  /* 0x000000010b067812 */ /* 0x000fc800078ec0ff */
[----:B------:R-:W-:-:S07]  /*06d0*/  ISETP.NE.U32.AND P1, PT, R6, 0x1, PT ;  /* 0x000000010600780c */ /* 0x000fce0003f25070 */
[----:B------:R-:W-:Y:S06]  /*06e0*/  @!P0 BRA `(.L_x_84) ;  /* 0x00000000003c8947 */ /* 0x000fec0003800000 */
[----:B0--3--:R-:W0:Y:S01]  /*06f0*/  LDC.64 R14, c[0x0][0x3b8] ;  /* 0x0000ee00ff0e7b82 */ /* 0x009e220000000a00 */
[----:B------:R-:W-:Y:S01]  /*0700*/  IMAD.IADD R21, R4, 0x1, R13 ;  /* 0x0000000104157824 */ /* 0x000fe200078e020d */
[----:B------:R-:W-:Y:S01]  /*0710*/  MOV R23, 0x7fffffff ;  /* 0x7fffffff00177802 */ /* 0x000fe20000000f00 */
[----:B------:R-:W-:-:S05]  /*0720*/  VIADD R13, R13, 0x2 ;  /* 0x000000020d0d7836 */ /* 0x000fca0000000000 */
        /* <DEDUP_REMOVED lines=10> */
[----:B------:R4:W-:Y:S02]  /*07d0*/  STG.E desc[UR16][R18.64+0x4], R23 ;  /* 0x0000041712007986 */ /* 0x0009e4000c101910 */
.L_x_84:
[----:B------:R-:W-:Y:S05]  /*07e0*/  @P1 BRA `(.L_x_80) ;  /* 0x00000000002c1947 */ /* 0x000fea0003800000 */
[----:B0--34-:R-:W0:Y:S01]  /*07f0*/  LDC.64 R14, c[0x0][0x3b8] ;  /* 0x0000ee00ff0e7b82 */ /* 0x019e220000000a00 */
[----:B------:R-:W-:Y:S02]  /*0800*/  IMAD.IADD R21, R4, 0x1, R13 ;  /* 0x0000000104157824 */ /* 0x000fe400078e020d */
[----:B------:R-:W-:-:S05]  /*0810*/  IMAD.MOV.U32 R23, RZ, RZ, 0x7fffffff ;  /* 0x7fffffffff177424 */ /* 0x000fca00078e00ff */
[----:B------:R-:W1:Y:S08]  /*0820*/  LDC.64 R16, c[0x0][0x3c0] ;  /* 0x0000f000ff107b82 */ /* 0x000e700000000a00 */
[----:B------:R-:W2:Y:S01]  /*0830*/  LDC.64 R18, c[0x0][0x3c8] ;  /* 0x0000f200ff127b82 */ /* 0x000ea20000000a00 */
[----:B0-----:R-:W-:-:S05]  /*0840*/  IMAD.WIDE R12, R21, 0x4, R14 ;  /* 0x00000004150c7825 */ /* 0x001fca00078e020e */
[----:B------:R0:W-:Y:S01]  /*0850*/  STG.E desc[UR16][R12.64], R23 ;  /* 0x000000170c007986 */ /* 0x0001e2000c101910 */
[----:B-1----:R-:W-:-:S05]  /*0860*/  IMAD.WIDE R14, R21, 0x4, R16 ;  /* 0x00000004150e7825 */ /* 0x002fca00078e0210 */
[----:B------:R0:W-:Y:S01]  /*0870*/  STG.E desc[UR16][R14.64], R23 ;  /* 0x000000170e007986 */ /* 0x0001e2000c101910 */
[----:B--2---:R-:W-:-:S05]  /*0880*/  IMAD.WIDE R16, R21, 0x4, R18 ;  /* 0x0000000415107825 */ /* 0x004fca00078e0212 */
[----:B------:R0:W-:Y:S02]  /*0890*/  STG.E desc[UR16][R16.64], R23 ;  /* 0x0000001710007986 */ /* 0x0001e4000c101910 */
.L_x_80:
[----:B------:R-:W-:Y:S01]  /*08a0*/  ISETP.GT.AND P0, PT, R5, R11, PT ;  /* 0x0000000b0500720c */ /* 0x000fe20003f04270 */
[----:B------:R-:W-:Y:S01]  /*08b0*/  BSSY.RECONVERGENT B0, `(.L_x_85) ;  /* 0x00002be000007945 */ /* 0x000fe20003800200 */
[----:B-----5:R-:W-:-:S11]  /*08c0*/  IADD3 R6, PT, PT, R2, -0x1, R5 ;  /* 0xffffffff02067810 */ /* 0x020fd60007ffe005 */
[----:B------:R-:W-:Y:S05]  /*08d0*/  @P0 BRA `(.L_x_86) ;  /* 0x0000002800ec0947 */ /* 0x000fea0003800000 */
[----:B------:R-:W-:Y:S01]  /*08e0*/  IADD3 R11, PT, PT, -R5, 0x1, R11 ;  /* 0x00000001050b7810 */ /* 0x000fe20007ffe10b */
[----:B------:R-:W-:Y:S03]  /*08f0*/  BSSY.RECONVERGENT B2, `(.L_x_87) ;  /* 0x0000061000027945 */ /* 0x000fe60003800200 */
[----:B------:R-:W-:-:S13]  /*0900*/  LOP3.LUT P0, R11, R11, 0x3, RZ, 0xc0, !PT ;  /* 0x000000030b0b7812 */ /* 0x000fda000780c0ff */
[----:B------:R-:W-:Y:S05]  /*0910*/  @!P0 BRA `(.L_x_88) ;  /* 0x0000000400788947 */ /* 0x000fea0003800000 */
[----:B------:R-:W-:Y:S01]  /*0920*/  IADD3 R10, PT, PT, -R11, RZ, RZ ;  /* 0x000000ff0b0a7210 */ /* 0x000fe20007ffe1ff */
[----:B------:R-:W-:Y:S01]  /*0930*/  IMAD.MOV.U32 R11, RZ, RZ, R7 ;  /* 0x000000ffff0b7224 */ /* 0x000fe200078e0007 */
[C---:B0-----:R-:W-:Y:S01]  /*0940*/  IADD3 R12, PT, PT, R5.reuse, -0x1, R4 ;  /* 0xffffffff050c7810 */ /* 0x041fe20007ffe004 */
[C---:B------:R-:W-:Y:S01]  /*0950*/  IMAD.IADD R13, R5.reuse, 0x1, -R8 ;  /* 0x00000001050d7824 */ /* 0x040fe200078e0a08 */
[----:B------:R-:W-:Y:S01]  /*0960*/  MOV R0, R5 ;  /* 0x0000000500007202 */ /* 0x000fe20000000f00 */
[----:B---34-:R-:W-:-:S07]  /*0970*/  IMAD.IADD R14, R5, 0x1, -R9 ;  /* 0x00000001050e7824 */ /* 0x018fce00078e0a09 */
.L_x_95:
[----:B------:R-:W0:Y:S01]  /*0980*/  LDC.64 R22, c[0x0][0x388] ;  /* 0x0000e200ff167b82 */ /* 0x000e220000000a00 */
[----:B------:R-:W-:Y:S02]  /*0990*/  VIADD R27, R14, 0xffffffff ;  /* 0xffffffff0e1b7836 */ /* 0x000fe40000000000 */
[----:B------:R-:W-:-:S03]  /*09a0*/  VIADD R29, R13, 0xffffffff ;  /* 0xffffffff0d1d7836 */ /* 0x000fc60000000000 */
[----:B------:R-:W-:Y:S02]  /*09b0*/  ISETP.GE.AND P1, PT, R27, RZ, PT ;  /* 0x000000ff1b00720c */ /* 0x000fe40003f26270 */
[----:B------:R-:W-:Y:S01]  /*09c0*/  ISETP.GE.AND P2, PT, R29, RZ, PT ;  /* 0x000000ff1d00720c */ /* 0x000fe20003f46270 */
[----:B-1----:R-:W1:Y:S01]  /*09d0*/  LDC.64 R18, c[0x0][0x380] ;  /* 0x0000e000ff127b82 */ /* 0x002e620000000a00 */
[----:B0-----:R-:W-:-:S09]  /*09e0*/  IMAD.WIDE R24, R11, 0x8, R22 ;  /* 0x000000080b187825 */ /* 0x001fd200078e0216 */
[--C-:B------:R-:W-:Y:S01]  /*09f0*/  @P1 IMAD.WIDE.U32 R16, R27, 0x8, R22.reuse ;  /* 0x000000081b101825 */ /* 0x100fe200078e0016 */
[----:B------:R-:W2:Y:S03]  /*0a00*/  LDG.E.64.CONSTANT R24, desc[UR16][R24.64] ;  /* 0x0000001018187981 */ /* 0x000ea6000c1e9b00 */
[----:B------:R-:W-:Y:S02]  /*0a10*/  @P2 IMAD.WIDE.U32 R22, R29, 0x8, R22 ;  /* 0x000000081d162825 */ /* 0x000fe400078e0016 */
[----:B------:R-:W3:Y:S04]  /*0a20*/  @P1 LDG.E.64.CONSTANT R16, desc[UR16][R16.64] ;  /* 0x0000001010101981 */ /* 0x000ee8000c1e9b00 */
[----:B------:R-:W4:Y:S01]  /*0a30*/  @P2 LDG.E.64.CONSTANT R22, desc[UR16][R22.64] ;  /* 0x0000001016162981 */ /* 0x000f22000c1e9b00 */
[----:B-1----:R-:W-:-:S04]  /*0a40*/  IMAD.WIDE R20, R11, 0x8, R18 ;  /* 0x000000080b147825 */ /* 0x002fc800078e0212 */
[--C-:B------:R-:W-:Y:S02]  /*0a50*/  @P1 IMAD.WIDE.U32 R26, R27, 0x8, R18.reuse ;  /* 0x000000081b1a1825 */ /* 0x100fe400078e0012 */
[----:B------:R-:W5:Y:S02]  /*0a60*/  LDG.E.64.CONSTANT R20, desc[UR16][R20.64] ;  /* 0x0000001014147981 */ /* 0x000f64000c1e9b00 */
[----:B------:R-:W-:Y:S02]  /*0a70*/  @P2 IMAD.WIDE.U32 R28, R29, 0x8, R18 ;  /* 0x000000081d1c2825 */ /* 0x000fe400078e0012 */
[----:B------:R-:W5:Y:S04]  /*0a80*/  @P1 LDG.E.64.CONSTANT R26, desc[UR16][R26.64] ;  /* 0x000000101a1a1981 */ /* 0x000f68000c1e9b00 */
[----:B------:R-:W5:Y:S01]  /*0a90*/  @P2 LDG.E.64.CONSTANT R28, desc[UR16][R28.64] ;  /* 0x000000101c1c2981 */ /* 0x000f62000c1e9b00 */
[----:B------:R-:W-:Y:S01]  /*0aa0*/  BSSY.RECONVERGENT B3, `(.L_x_89) ;  /* 0x000003a000037945 */ /* 0x000fe20003800200 */
[----:B------:R-:W-:Y:S01]  /*0ab0*/  IMAD.MOV.U32 R7, RZ, RZ, R0 ;  /* 0x000000ffff077224 */ /* 0x000fe200078e0000 */
[----:B------:R-:W-:Y:S01]  /*0ac0*/  MOV R15, 0x7fffffff ;  /* 0x7fffffff000f7802 */ /* 0x000fe20000000f00 */
[----:B--2---:R-:W-:Y:S01]  /*0ad0*/  IMAD.MOV.U32 R18, RZ, RZ, R24 ;  /* 0x000000ffff127224 */ /* 0x004fe200078e0018 */
[----:B------:R-:W-:-:S06]  /*0ae0*/  MOV R19, R25 ;  /* 0x0000001900137202 */ /* 0x000fcc0000000f00 */
[C---:B---3--:R-:W-:Y:S02]  /*0af0*/  @P1 DADD R24, R18.reuse, -R16 ;  /* 0x0000000012181229 */ /* 0x048fe40000000810 */
[----:B----4-:R-:W-:Y:S01]  /*0b00*/  @P2 DADD R18, R18, -R22 ;  /* 0x0000000012122229 */ /* 0x010fe20000000816 */
[----:B-----5:R-:W-:-:S07]  /*0b10*/  IMAD.MOV.U32 R32, RZ, RZ, R20 ;  /* 0x000000ffff207224 */ /* 0x020fce00078e0014 */
[----:B------:R-:W-:Y:S01]  /*0b20*/  DSETP.NE.AND P0, PT, R18, RZ, PT ;  /* 0x000000ff1200722a */ /* 0x000fe20003f05000 */
[----:B------:R-:W-:-:S05]  /*0b30*/  IMAD.MOV.U32 R33, RZ, RZ, R21 ;  /* 0x000000ffff217224 */ /* 0x000fca00078e0015 */
[----:B------:R-:W-:Y:S02]  /*0b40*/  DSETP.EQU.OR P0, PT, R24, RZ, !P0 ;  /* 0x000000ff1800722a */ /* 0x000fe4000470a400 */
[C---:B------:R-:W-:Y:S02]  /*0b50*/  @P1 DADD R20, R32.reuse, -R26 ;  /* 0x0000000020141229 */ /* 0x040fe4000000081a */
[----:B------:R-:W-:-:S10]  /*0b60*/  @P2 DADD R32, R32, -R28 ;  /* 0x0000000020202229 */ /* 0x000fd4000000081c */
        /* <DEDUP_REMOVED lines=16> */
[----:B------:R-:W-:-:S07]  /*0c70*/  MOV R0, 0xc90 ;  /* 0x00000c9000007802 */ /* 0x000fce0000000f00 */
[----:B------:R-:W-:Y:S05]  /*0c80*/  CALL.REL.NOINC `($__internal_2_$__cuda_sm20_div_rn_f64_full) ;  /* 0x0000003000f87944 */ /* 0x000fea0003c00000 */
[----:B------:R-:W-:Y:S02]  /*0c90*/  IMAD.MOV.U32 R16, RZ, RZ, R30 ;  /* 0x000000ffff107224 */ /* 0x000fe400078e001e */
[----:B------:R-:W-:-:S07]  /*0ca0*/  IMAD.MOV.U32 R17, RZ, RZ, R31 ;  /* 0x000000ffff117224 */ /* 0x000fce00078e001f */
.L_x_92:
[----:B------:R-:W-:Y:S05]  /*0cb0*/  BSYNC.RECONVERGENT B4 ;  /* 0x0000000000047941 */ /* 0x000fea0003800200 */
.L_x_91:
        /* <DEDUP_REMOVED lines=18> */
[----:B------:R-:W-:Y:S01]  /*0de0*/  MOV R0, 0xe10 ;  /* 0x00000e1000007802 */ /* 0x000fe20000000f00 */
[----:B------:R-:W-:-:S07]  /*0df0*/  IMAD.MOV.U32 R24, RZ, RZ, R18 ;  /* 0x000000ffff187224 */ /* 0x000fce00078e0012 */
[----:B------:R-:W-:Y:S05]  /*0e00*/  CALL.REL.NOINC `($__internal_2_$__cuda_sm20_div_rn_f64_full) ;  /* 0x0000003000987944 */ /* 0x000fea0003c00000 */
.L_x_94:
[----:B------:R-:W-:Y:S05]  /*0e10*/  BSYNC.RECONVERGENT B4 ;  /* 0x0000000000047941 */ /* 0x000fea0003800200 */
.L_x_93:
[----:B------:R-:W-:-:S06]  /*0e20*/  DADD R16, -R30, R16 ;  /* 0x000000001e107229 */ /* 0x000fcc0000000110 */
[----:B------:R0:W1:Y:S05]  /*0e30*/  F2F.F32.F64 R15, R16 ;  /* 0x00000010000f7310 */ /* 0x00006a0000301000 */
.L_x_90:
[----:B------:R-:W-:Y:S05]  /*0e40*/  BSYNC.RECONVERGENT B3 ;  /* 0x0000000000037941 */ /* 0x000fea0003800200 */
.L_x_89:
[----:B0-----:R-:W0:Y:S01]  /*0e50*/  LDC.64 R16, c[0x0][0x3b8] ;  /* 0x0000ee00ff107b82 */ /* 0x001e220000000a00 */
[----:B------:R-:W-:Y:S01]  /*0e60*/  VIADD R10, R10, 0x1 ;  /* 0x000000010a0a7836 */ /* 0x000fe20000000000 */
[----:B------:R-:W-:Y:S01]  /*0e70*/  IADD3 R14, PT, PT, R14, 0x1, RZ ;  /* 0x000000010e0e7810 */ /* 0x000fe20007ffe0ff */
[----:B------:R-:W-:Y:S02]  /*0e80*/  VIADD R11, R11, 0x1 ;  /* 0x000000010b0b7836 */ /* 0x000fe40000000000 */
[----:B------:R-:W-:Y:S01]  /*0e90*/  VIADD R13, R13, 0x1 ;  /* 0x000000010d0d7836 */ /* 0x000fe20000000000 */
[----:B------:R-:W-:Y:S01]  /*0ea0*/  ISETP.NE.AND P0, PT, R10, RZ, PT ;  /* 0x000000ff0a00720c */ /* 0x000fe20003f05270 */
[----:B------:R-:W-:Y:S02]  /*0eb0*/  VIADD R0, R7, 0x1 ;  /* 0x0000000107007836 */ /* 0x000fe40000000000 */
[----:B0-----:R-:W-:-:S04]  /*0ec0*/  IMAD.WIDE R16, R12, 0x4, R16 ;  /* 0x000000040c107825 */ /* 0x001fc800078e0210 */
[----:B------:R-:W-:Y:S01]  /*0ed0*/  VIADD R12, R12, 0x1 ;  /* 0x000000010c0c7836 */ /* 0x000fe20000000000 */
[----:B-1----:R1:W-:Y:S05]  /*0ee0*/  STG.E desc[UR16][R16.64], R15 ;  /* 0x0000000f10007986 */ /* 0x0023ea000c101910 */
[----:B------:R-:W-:Y:S05]  /*0ef0*/  @P0 BRA `(.L_x_95) ;  /* 0xfffffff800a00947 */ /* 0x000fea000383ffff */
.L_x_88:
[----:B------:R-:W-:Y:S05]  /*0f00*/  BSYNC.RECONVERGENT B2 ;  /* 0x0000000000027941 */ /* 0x000fea0003800200 */
.L_x_87:
[----:B------:R-:W2:Y:S01]  /*0f10*/  LDC R10, c[0x0][0x3a8] ;  /* 0x0000ea00ff0a7b82 */ /* 0x000ea20000000800 */
[----:B------:R-:W-:Y:S01]  /*0f20*/  BSSY.RECONVERGENT B2, `(.L_x_96) ;  /* 0x0000145000027945 */ /* 0x000fe20003800200 */
[----:B--2---:R-:W-:-:S05]  /*0f30*/  IMAD.IADD R0, R10, 0x1, -R5 ;  /* 0x000000010a007824 */ /* 0x004fca00078e0a05 */
[----:B------:R-:W-:-:S13]  /*0f40*/  ISETP.GE.U32.AND P0, PT, R0, 0x3, PT ;  /* 0x000000030000780c */ /* 0x000fda0003f06070 */
[----:B------:R-:W-:Y:S05]  /*0f50*/  @!P0 BRA `(.L_x_97) ;  /* 0x0000001400048947 */ /* 0x000fea0003800000 */
[C---:B------:R-:W-:Y:S01]  /*0f60*/  IADD3 R11, PT, PT, R7.reuse, 0x1, RZ ;  /* 0x00000001070b7810 */ /* 0x040fe20007ffe0ff */
[----:B------:R-:W-:Y:S02]  /*0f70*/  IMAD.IADD R10, R7, 0x1, -R10 ;  /* 0x00000001070a7824 */ /* 0x000fe400078e0a0a */
[----:B------:R-:W-:Y:S01]  /*0f80*/  IMAD.IADD R7, R4, 0x1, R7 ;  /* 0x0000000104077824 */ /* 0x000fe200078e0207 */
[----:B------:R-:W-:Y:S01]  /*0f90*/  IADD3 R8, PT, PT, -R8, R11, RZ ;  /* 0x0000000b08087210 */ /* 0x000fe20007ffe1ff */
[----:B------:R-:W-:-:S07]  /*0fa0*/  IMAD.IADD R9, R11, 0x1, -R9 ;  /* 0x000000010b097824 */ /* 0x000fce00078e0a09 */
.L_x_122:
[----:B0--34-:R-:W0:Y:S01]  /*0fb0*/  LDC.64 R22, c[0x0][0x388] ;  /* 0x0000e200ff167b82 */ /* 0x019e220000000a00 */
[----:B------:R-:W-:Y:S02]  /*0fc0*/  VIADD R27, R9, 0xffffffff ;  /* 0xffffffff091b7836 */ /* 0x000fe40000000000 */
[----:B------:R-:W-:Y:S02]  /*0fd0*/  VIADD R29, R8, 0xffffffff ;  /* 0xffffffff081d7836 */ /* 0x000fe40000000000 */
[----:B-1----:R-:W-:Y:S01]  /*0fe0*/  VIADD R17, R11, 0xffffffff ;  /* 0xffffffff0b117836 */ /* 0x002fe20000000000 */
[----:B------:R-:W-:Y:S02]  /*0ff0*/  ISETP.GE.AND P1, PT, R27, RZ, PT ;  /* 0x000000ff1b00720c */ /* 0x000fe40003f26270 */
[----:B------:R-:W-:Y:S01]  /*1000*/  ISETP.GE.AND P2, PT, R29, RZ, PT ;  /* 0x000000ff1d00720c */ /* 0x000fe20003f46270 */
[----:B------:R-:W1:Y:S01]  /*1010*/  LDC.64 R18, c[0x0][0x380] ;  /* 0x0000e000ff127b82 */ /* 0x000e620000000a00 */
[----:B0-----:R-:W-:-:S09]  /*1020*/  IMAD.WIDE R14, R17, 0x8, R22 ;  /* 0x00000008110e7825 */ /* 0x001fd200078e0216 */
[--C-:B------:R-:W-:Y:S01]  /*1030*/  @P1 IMAD.WIDE.U32 R12, R27, 0x8, R22.reuse ;  /* 0x000000081b0c1825 */ /* 0x100fe200078e0016 */
[----:B------:R-:W2:Y:S03]  /*1040*/  LDG.E.64.CONSTANT R24, desc[UR16][R14.64] ;  /* 0x000000100e187981 */ /* 0x000ea6000c1e9b00 */
[----:B------:R-:W-:Y:S02]  /*1050*/  @P2 IMAD.WIDE.U32 R22, R29, 0x8, R22 ;  /* 0x000000081d162825 */ /* 0x000fe400078e0016 */
[----:B------:R-:W3:Y:S04]  /*1060*/  @P1 LDG.E.64.CONSTANT R12, desc[UR16][R12.64] ;  /* 0x000000100c0c1981 */ /* 0x000ee8000c1e9b00 */
[----:B------:R-:W4:Y:S01]  /*1070*/  @P2 LDG.E.64.CONSTANT R22, desc[UR16][R22.64] ;  /* 0x0000001016162981 */ /* 0x000f22000c1e9b00 */
[----:B-1----:R-:W-:-:S04]  /*1080*/  IMAD.WIDE R16, R17, 0x8, R18 ;  /* 0x0000000811107825 */ /* 0x002fc800078e0212 */
[--C-:B------:R-:W-:Y:S01]  /*1090*/  @P1 IMAD.WIDE.U32 R26, R27, 0x8, R18.reuse ;  /* 0x000000081b1a1825 */ /* 0x100fe200078e0012 */
[----:B------:R-:W5:Y:S03]  /*10a0*/  LDG.E.64.CONSTANT R20, desc[UR16][R16.64] ;  /* 0x0000001010147981 */ /* 0x000f66000c1e9b00 */
[----:B------:R-:W-:Y:S02]  /*10b0*/  @P2 IMAD.WIDE.U32 R28, R29, 0x8, R18 ;  /* 0x000000081d1c2825 */ /* 0x000fe400078e0012 */
[----:B------:R-:W5:Y:S04]  /*10c0*/  @P1 LDG.E.64.CONSTANT R26, desc[UR16][R26.64] ;  /* 0x000000101a1a1981 */ /* 0x000f68000c1e9b00 */
[----:B------:R-:W5:Y:S01]  /*10d0*/  @P2 LDG.E.64.CONSTANT R28, desc[UR16][R28.64] ;  /* 0x000000101c1c2981 */ /* 0x000f62000c1e9b00 */
[----:B------:R-:W-:Y:S01]  /*10e0*/  BSSY.RECONVERGENT B3, `(.L_x_98) ;  /* 0x0000039000037945 */ /* 0x000fe20003800200 */
[----:B--2---:R-:W-:Y:S01]  /*10f0*/  MOV R18, R24 ;  /* 0x0000001800127202 */ /* 0x004fe20000000f00 */
[----:B------:R-:W-:-:S06]  /*1100*/  IMAD.MOV.U32 R19, RZ, RZ, R25 ;  /* 0x000000ffff137224 */ /* 0x000fcc00078e0019 */
[C---:B---3--:R-:W-:Y:S02]  /*1110*/  @P1 DADD R24, R18.reuse, -R12 ;  /* 0x0000000012181229 */ /* 0x048fe4000000080c */
[----:B----4-:R-:W-:Y:S01]  /*1120*/  @P2 DADD R18, R18, -R22 ;  /* 0x0000000012122229 */ /* 0x010fe20000000816 */
[----:B------:R-:W-:Y:S01]  /*1130*/  MOV R23, 0x7fffffff ;  /* 0x7fffffff00177802 */ /* 0x000fe20000000f00 */
[----:B-----5:R-:W-:-:S06]  /*1140*/  IMAD.MOV.U32 R32, RZ, RZ, R20 ;  /* 0x000000ffff207224 */ /* 0x020fcc00078e0014 */
        /* <DEDUP_REMOVED lines=25> */
.L_x_101:
[----:B------:R-:W-:Y:S05]  /*12e0*/  BSYNC.RECONVERGENT B4 ;  /* 0x0000000000047941 */ /* 0x000fea0003800200 */
.L_x_100:
        /* <DEDUP_REMOVED lines=21> */
.L_x_103:
[----:B------:R-:W-:Y:S05]  /*1440*/  BSYNC.RECONVERGENT B4 ;  /* 0x0000000000047941 */ /* 0x000fea0003800200 */
.L_x_102:
[----:B------:R-:W-:-:S06]  /*1450*/  DADD R12, -R30, R12 ;  /* 0x000000001e0c7229 */ /* 0x000fcc000000010c */
[----:B------:R0:W1:Y:S05]  /*1460*/  F2F.F32.F64 R23, R12 ;  /* 0x0000000c00177310 */ /* 0x00006a0000301000 */
.L_x_99:
[----:B------:R-:W-:Y:S05]  /*1470*/  BSYNC.RECONVERGENT B3 ;  /* 0x0000000000037941 */ /* 0x000fea0003800200 */
.L_x_98:
[----:B------:R-:W2:Y:S01]  /*1480*/  LDC.64 R34, c[0x0][0x388] ;  /* 0x0000e200ff227b82 */ /* 0x000ea20000000a00 */
[----:B------:R-:W-:Y:S01]  /*1490*/  ISETP.GE.AND P1, PT, R9, RZ, PT ;  /* 0x000000ff0900720c */ /* 0x000fe20003f26270 */
[----:B------:R-:W3:Y:S01]  /*14a0*/  LDG.E.64.CONSTANT R24, desc[UR16][R14.64+0x8] ;  /* 0x000008100e187981 */ /* 0x000ee2000c1e9b00 */
[----:B------:R-:W-:-:S03]  /*14b0*/  ISETP.GE.AND P2, PT, R8, RZ, PT ;  /* 0x000000ff0800720c */ /* 0x000fc60003f46270 */
[----:B------:R-:W4:Y:S02]  /*14c0*/  LDG.E.64.CONSTANT R20, desc[UR16][R16.64+0x8] ;  /* 0x0000081010147981 */ /* 0x000f24000c1e9b00 */
[----:B------:R-:W5:Y:S08]  /*14d0*/  LDC.64 R18, c[0x0][0x388] ;  /* 0x0000e200ff127b82 */ /* 0x000f700000000a00 */
[----:B------:R-:W1:Y:S01]  /*14e0*/  LDC.64 R28, c[0x0][0x380] ;  /* 0x0000e000ff1c7b82 */ /* 0x000e620000000a00 */
[----:B--2---:R-:W-:-:S07]  /*14f0*/  @P1 IMAD.WIDE.U32 R34, R9, 0x8, R34 ;  /* 0x0000000809221825 */ /* 0x004fce00078e0022 */
[----:B------:R-:W2:Y:S01]  /*1500*/  LDC.64 R26, c[0x0][0x380] ;  /* 0x0000e000ff1a7b82 */ /* 0x000ea20000000a00 */
[----:B0-----:R4:W4:Y:S01]  /*1510*/  @P1 LDG.E.64.CONSTANT R12, desc[UR16][R34.64] ;  /* 0x00000010220c1981 */ /* 0x001922000c1e9b00 */
[----:B-----5:R-:W-:-:S06]  /*1520*/  @P2 IMAD.WIDE.U32 R18, R8, 0x8, R18 ;  /* 0x0000000808122825 */ /* 0x020fcc00078e0012 */
[----:B------:R-:W0:Y:S01]  /*1530*/  LDC.64 R36, c[0x0][0x3b8] ;  /* 0x0000ee00ff247b82 */ /* 0x000e220000000a00 */
[----:B------:R-:W5:Y:S01]  /*1540*/  @P2 LDG.E.64.CONSTANT R18, desc[UR16][R18.64] ;  /* 0x0000001012122981 */ /* 0x000f62000c1e9b00 */
[----:B-1----:R-:W-:-:S04]  /*1550*/  @P1 IMAD.WIDE.U32 R30, R9, 0x8, R28 ;  /* 0x00000008091e1825 */ /* 0x002fc800078e001c */
[----:B--2---:R-:W-:Y:S02]  /*1560*/  @P2 IMAD.WIDE.U32 R28, R8, 0x8, R26 ;  /* 0x00000008081c2825 */ /* 0x004fe400078e001a */
[----:B------:R-:W2:Y:S04]  /*1570*/  @P1 LDG.E.64.CONSTANT R26, desc[UR16][R30.64] ;  /* 0x000000101e1a1981 */ /* 0x000ea8000c1e9b00 */
[----:B------:R-:W2:Y:S01]  /*1580*/  @P2 LDG.E.64.CONSTANT R28, desc[UR16][R28.64] ;  /* 0x000000101c1c2981 */ /* 0x000ea2000c1e9b00 */
[----:B------:R-:W-:Y:S01]  /*1590*/  BSSY.RECONVERGENT B3, `(.L_x_104) ;  /* 0x000003b000037945 */ /* 0x000fe20003800200 */
[----:B---3--:R-:W-:Y:S02]  /*15a0*/  IMAD.MOV.U32 R32, RZ, RZ, R24 ;  /* 0x000000ffff207224 */ /* 0x008fe400078e0018 */
[----:B------:R-:W-:-:S02]  /*15b0*/  IMAD.MOV.U32 R33, RZ, RZ, R25 ;  /* 0x000000ffff217224 */ /* 0x000fc400078e0019 */
[----:B----4-:R-:W-:Y:S01]  /*15c0*/  IMAD.MOV.U32 R34, RZ, RZ, R20 ;  /* 0x000000ffff227224 */ /* 0x010fe200078e0014 */
[----:B------:R-:W-:-:S03]  /*15d0*/  MOV R35, R21 ;  /* 0x0000001500237202 */ /* 0x000fc60000000f00 */
[C---:B------:R-:W-:Y:S01]  /*15e0*/  @P1 DADD R24, R32.reuse, -R12 ;  /* 0x0000000020181229 */ /* 0x040fe2000000080c */
[----:B0-----:R-:W-:Y:S01]  /*15f0*/  IMAD.WIDE R12, R7, 0x4, R36 ;  /* 0x00000004070c7825 */ /* 0x001fe200078e0224 */
[----:B-----5:R-:W-:-:S04]  /*1600*/  @P2 DADD R32, R32, -R18 ;  /* 0x0000000020202229 */ /* 0x020fc80000000812 */
[----:B------:R0:W-:Y:S04]  /*1610*/  STG.E desc[UR16][R12.64], R23 ;  /* 0x000000170c007986 */ /* 0x0001e8000c101910 */
[----:B------:R-:W-:-:S06]  /*1620*/  DSETP.NE.AND P0, PT, R32, RZ, PT ;  /* 0x000000ff2000722a */ /* 0x000fcc0003f05000 */
[----:B------:R-:W-:Y:S02]  /*1630*/  DSETP.EQU.OR P0, PT, R24, RZ, !P0 ;  /* 0x000000ff1800722a */ /* 0x000fe4000470a400 */
[C---:B--2---:R-:W-:Y:S02]  /*1640*/  @P1 DADD R20, R34.reuse, -R26 ;  /* 0x0000000022141229 */ /* 0x044fe4000000081a */
[----:B------:R-:W-:Y:S01]  /*1650*/  @P2 DADD R34, R34, -R28 ;  /* 0x0000000022222229 */ /* 0x000fe2000000081c */
[----:B------:R-:W-:-:S09]  /*1660*/  IMAD.MOV.U32 R27, RZ, RZ, 0x7fffffff ;  /* 0x7fffffffff1b7424 */ /* 0x000fd200078e00ff */
[----:B0-----:R-:W-:Y:S05]  /*1670*/  @P0 BRA `(.L_x_105) ;  /* 0x0000000000b00947 */ /* 0x001fea0003800000 */
        /* <DEDUP_REMOVED lines=17> */
[----:B------:R-:W-:Y:S01]  /*1790*/  IMAD.MOV.U32 R18, RZ, RZ, R30 ;  /* 0x000000ffff127224 */ /* 0x000fe200078e001e */
[----:B------:R-:W-:-:S07]  /*17a0*/  MOV R19, R31 ;  /* 0x0000001f00137202 */ /* 0x000fce0000000f00 */
.L_x_107:
[----:B------:R-:W-:Y:S05]  /*17b0*/  BSYNC.RECONVERGENT B4 ;  /* 0x0000000000047941 */ /* 0x000fea0003800200 */
.L_x_106:
        /* <DEDUP_REMOVED lines=21> */
.L_x_109:
[----:B------:R-:W-:Y:S05]  /*1910*/  BSYNC.RECONVERGENT B4 ;  /* 0x0000000000047941 */ /* 0x000fea0003800200 */
.L_x_108:
[----:B------:R-:W-:-:S06]  /*1920*/  DADD R18, -R30, R18 ;  /* 0x000000001e127229 */ /* 0x000fcc0000000112 */
[----:B------:R0:W1:Y:S05]  /*1930*/  F2F.F32.F64 R27, R18 ;  /* 0x00000012001b7310 */ /* 0x00006a0000301000 */
.L_x_105:
[----:B------:R-:W-:Y:S05]  /*1940*/  BSYNC.RECONVERGENT B3 ;  /* 0x0000000000037941 */ /* 0x000fea0003800200 */
.L_x_104:
[----:B0-----:R-:W0:Y:S01]  /*1950*/  LDC.64 R18, c[0x0][0x388] ;  /* 0x0000e200ff127b82 */ /* 0x001e220000000a00 */
[----:B------:R-:W-:Y:S01]  /*1960*/  VIADD R33, R9, 0x1 ;  /* 0x0000000109217836 */ /* 0x000fe20000000000 */
[----:B------:R-:W2:Y:S01]  /*1970*/  LDG.E.64.CONSTANT R24, desc[UR16][R14.64+0x10] ;  /* 0x000010100e187981 */ /* 0x000ea2000c1e9b00 */
[----:B------:R-:W-:-:S03]  /*1980*/  VIADD R37, R8, 0x1 ;  /* 0x0000000108257836 */ /* 0x000fc60000000000 */
[----:B------:R-:W-:Y:S01]  /*1990*/  ISETP.GE.AND P1, PT, R33, RZ, PT ;  /* 0x000000ff2100720c */ /* 0x000fe20003f26270 */
[----:B------:R-:W3:Y:S01]  /*19a0*/  LDG.E.64.CONSTANT R20, desc[UR16][R16.64+0x10] ;  /* 0x0000101010147981 */ /* 0x000ee2000c1e9b00 */
[----:B------:R-:W4:Y:S01]  /*19b0*/  LDC.64 R22, c[0x0][0x388] ;  /* 0x0000e200ff167b82 */ /* 0x000f220000000a00 */
[----:B------:R-:W-:-:S07]  /*19c0*/  ISETP.GE.AND P2, PT, R37, RZ, PT ;  /* 0x000000ff2500720c */ /* 0x000fce0003f46270 */
[----:B------:R-:W5:Y:S03]  /*19d0*/  LDC.64 R30, c[0x0][0x380] ;  /* 0x0000e000ff1e7b82 */ /* 0x000f660000000a00 */
[----:B0-----:R-:W-:-:S05]  /*19e0*/  @P1 IMAD.WIDE.U32 R18, R33, 0x8, R18 ;  /* 0x0000000821121825 */ /* 0x001fca00078e0012 */
[----:B------:R-:W0:Y:S01]  /*19f0*/  LDC.64 R28, c[0x0][0x380] ;  /* 0x0000e000ff1c7b82 */ /* 0x000e220000000a00 */
[----:B------:R-:W3:Y:S01]  /*1a00*/  @P1 LDG.E.64.CONSTANT R18, desc[UR16][R18.64] ;  /* 0x0000001012121981 */ /* 0x000ee2000c1e9b00 */
[----:B----4-:R-:W-:-:S06]  /*1a10*/  @P2 IMAD.WIDE.U32 R22, R37, 0x8, R22 ;  /* 0x0000000825162825 */ /* 0x010fcc00078e0016 */
[----:B------:R-:W4:Y:S01]  /*1a20*/  @P2 LDG.E.64.CONSTANT R22, desc[UR16][R22.64] ;  /* 0x0000001016162981 */ /* 0x000f22000c1e9b00 */
[----:B-----5:R-:W-:-:S04]  /*1a30*/  @P1 IMAD.WIDE.U32 R30, R33, 0x8, R30 ;  /* 0x00000008211e1825 */ /* 0x020fc800078e001e */
[----:B0-----:R-:W-:Y:S02]  /*1a40*/  @P2 IMAD.WIDE.U32 R36, R37, 0x8, R28 ;  /* 0x0000000825242825 */ /* 0x001fe400078e001c */
[----:B------:R-:W5:Y:S04]  /*1a50*/  @P1 LDG.E.64.CONSTANT R28, desc[UR16][R30.64] ;  /* 0x000000101e1c1981 */ /* 0x000f68000c1e9b00 */
[----:B------:R-:W5:Y:S04]  /*1a60*/  @P2 LDG.E.64.CONSTANT R36, desc[UR16][R36.64] ;  /* 0x0000001024242981 */ /* 0x000f68000c1e9b00 */
[----:B-1----:R0:W-:Y:S01]  /*1a70*/  STG.E desc[UR16][R12.64+0x4], R27 ;  /* 0x0000041b0c007986 */ /* 0x0021e2000c101910 */
[----:B------:R-:W-:Y:S01]  /*1a80*/  BSSY.RECONVERGENT B3, `(.L_x_110) ;  /* 0x0000039000037945 */ /* 0x000fe20003800200 */
[----:B--2---:R-:W-:Y:S01]  /*1a90*/  MOV R32, R24 ;  /* 0x0000001800207202 */ /* 0x004fe20000000f00 */
[----:B------:R-:W-:-:S02]  /*1aa0*/  IMAD.MOV.U32 R33, RZ, RZ, R25 ;  /* 0x000000ffff217224 */ /* 0x000fc400078e0019 */
[----:B---3--:R-:W-:-:S04]  /*1ab0*/  IMAD.MOV.U32 R34, RZ, RZ, R20 ;  /* 0x000000ffff227224 */ /* 0x008fc800078e0014 */
[C---:B------:R-:W-:Y:S02]  /*1ac0*/  @P1 DADD R24, R32.reuse, -R18 ;  /* 0x0000000020181229 */ /* 0x040fe40000000812 */
[----:B----4-:R-:W-:-:S08]  /*1ad0*/  @P2 DADD R32, R32, -R22 ;  /* 0x0000000020202229 */ /* 0x010fd00000000816 */
[----:B------:R-:W-:-:S06]  /*1ae0*/  DSETP.NE.AND P0, PT, R32, RZ, PT ;  /* 0x000000ff2000722a */ /* 0x000fcc0003f05000 */
[----:B------:R-:W-:Y:S01]  /*1af0*/  DSETP.EQU.OR P0, PT, R24, RZ, !P0 ;  /* 0x000000ff1800722a */ /* 0x000fe2000470a400 */
[----:B------:R-:W-:-:S06]  /*1b00*/  IMAD.MOV.U32 R35, RZ, RZ, R21 ;  /* 0x000000ffff237224 */ /* 0x000fcc00078e0015 */
[C---:B-----5:R-:W-:Y:S02]  /*1b10*/  @P1 DADD R20, R34.reuse, -R28 ;  /* 0x0000000022141229 */ /* 0x060fe4000000081c */
[----:B------:R-:W-:Y:S01]  /*1b20*/  @P2 DADD R34, R34, -R36 ;  /* 0x0000000022222229 */ /* 0x000fe20000000824 */
[----:B------:R-:W-:-:S04]  /*1b30*/  MOV R29, 0x7fffffff ;  /* 0x7fffffff001d7802 */ /* 0x000fc80000000f00 */
[----:B0-----:R-:W-:Y:S06]  /*1b40*/  @P0 BRA `(.L_x_111) ;  /* 0x0000000000b00947 */ /* 0x001fec0003800000 */
        /* <DEDUP_REMOVED lines=19> */
.L_x_113:
[----:B------:R-:W-:Y:S05]  /*1c80*/  BSYNC.RECONVERGENT B4 ;  /* 0x0000000000047941 */ /* 0x000fea0003800200 */
.L_x_112:
        /* <DEDUP_REMOVED lines=21> */
.L_x_115:
[----:B------:R-:W-:Y:S05]  /*1de0*/  BSYNC.RECONVERGENT B4 ;  /* 0x0000000000047941 */ /* 0x000fea0003800200 */
.L_x_114:
[----:B------:R-:W-:-:S06]  /*1df0*/  DADD R18, -R30, R18 ;  /* 0x000000001e127229 */ /* 0x000fcc0000000112 */
[----:B------:R0:W1:Y:S05]  /*1e00*/  F2F.F32.F64 R29, R18 ;  /* 0x00000012001d7310 */ /* 0x00006a0000301000 */
.L_x_111:
[----:B------:R-:W-:Y:S05]  /*1e10*/  BSYNC.RECONVERGENT B3 ;  /* 0x0000000000037941 */ /* 0x000fea0003800200 */
.L_x_110:
[----:B------:R-:W2:Y:S01]  /*1e20*/  LDC.64 R22, c[0x0][0x388] ;  /* 0x0000e200ff167b82 */ /* 0x000ea20000000a00 */
[----:B------:R-:W-:Y:S01]  /*1e30*/  VIADD R33, R9, 0x2 ;  /* 0x0000000209217836 */ /* 0x000fe20000000000 */
[----:B------:R3:W4:Y:S01]  /*1e40*/  LDG.E.64.CONSTANT R24, desc[UR16][R14.64+0x18] ;  /* 0x000018100e187981 */ /* 0x000722000c1e9b00 */
[----:B------:R-:W-:-:S03]  /*1e50*/  VIADD R35, R8, 0x2 ;  /* 0x0000000208237836 */ /* 0x000fc60000000000 */
[----:B------:R-:W-:Y:S01]  /*1e60*/  ISETP.GE.AND P1, PT, R33, RZ, PT ;  /* 0x000000ff2100720c */ /* 0x000fe20003f26270 */
[----:B------:R-:W5:Y:S01]  /*1e70*/  LDG.E.64.CONSTANT R20, desc[UR16][R16.64+0x18] ;  /* 0x0000181010147981 */ /* 0x000f62000c1e9b00 */
[----:B------:R-:W1:Y:S01]  /*1e80*/  LDC.64 R26, c[0x0][0x388] ;  /* 0x0000e200ff1a7b82 */ /* 0x000e620000000a00 */
[----:B------:R-:W-:-:S07]  /*1e90*/  ISETP.GE.AND P2, PT, R35, RZ, PT ;  /* 0x000000ff2300720c */ /* 0x000fce0003f46270 */
[----:B------:R-:W3:Y:S03]  /*1ea0*/  LDC.64 R30, c[0x0][0x380] ;  /* 0x0000e000ff1e7b82 */ /* 0x000ee60000000a00 */
[----:B--2---:R-:W-:-:S05]  /*1eb0*/  @P1 IMAD.WIDE.U32 R22, R33, 0x8, R22 ;  /* 0x0000000821161825 */ /* 0x004fca00078e0016 */
[----:B0-----:R-:W0:Y:S01]  /*1ec0*/  LDC.64 R18, c[0x0][0x380] ;  /* 0x0000e000ff127b82 */ /* 0x001e220000000a00 */
[----:B------:R-:W2:Y:S01]  /*1ed0*/  @P1 LDG.E.64.CONSTANT R22, desc[UR16][R22.64] ;  /* 0x0000001016161981 */ /* 0x000ea2000c1e9b00 */
[----:B-1----:R-:W-:-:S06]  /*1ee0*/  @P2 IMAD.WIDE.U32 R26, R35, 0x8, R26 ;  /* 0x00000008231a2825 */ /* 0x002fcc00078e001a */
[----:B------:R-:W2:Y:S01]  /*1ef0*/  @P2 LDG.E.64.CONSTANT R26, desc[UR16][R26.64] ;  /* 0x000000101a1a2981 */ /* 0x000ea2000c1e9b00 */
[----:B---3--:R-:W-:-:S06]  /*1f00*/  @P1 IMAD.WIDE.U32 R30, R33, 0x8, R30 ;  /* 0x00000008211e1825 */ /* 0x008fcc00078e001e */
[----:B------:R-:W3:Y:S01]  /*1f10*/  @P1 LDG.E.64.CONSTANT R30, desc[UR16][R30.64] ;  /* 0x000000101e1e1981 */ /* 0x000ee2000c1e9b00 */
[----:B0-----:R-:W-:-:S06]  /*1f20*/  @P2 IMAD.WIDE.U32 R34, R35, 0x8, R18 ;  /* 0x0000000823222825 */ /* 0x001fcc00078e0012 */
[----:B------:R-:W3:Y:S04]  /*1f30*/  @P2 LDG.E.64.CONSTANT R34, desc[UR16][R34.64] ;  /* 0x0000001022222981 */ /* 0x000ee8000c1e9b00 */
[----:B------:R0:W-:Y:S01]  /*1f40*/  STG.E desc[UR16][R12.64+0x8], R29 ;  /* 0x0000081d0c007986 */ /* 0x0001e2000c101910 */
[----:B------:R-:W-:Y:S01]  /*1f50*/  BSSY.RECONVERGENT B3, `(.L_x_116) ;  /* 0x0000039000037945 */ /* 0x000fe20003800200 */
[----:B------:R-:W-:Y:S02]  /*1f60*/  IMAD.MOV.U32 R15, RZ, RZ, 0x7fffffff ;  /* 0x7fffffffff0f7424 */ /* 0x000fe400078e00ff */
[----:B----4-:R-:W-:Y:S01]  /*1f70*/  IMAD.MOV.U32 R18, RZ, RZ, R24 ;  /* 0x000000ffff127224 */ /* 0x010fe200078e0018 */
[----:B------:R-:W-:Y:S01]  /*1f80*/  MOV R19, R25 ;  /* 0x0000001900137202 */ /* 0x000fe20000000f00 */
[----:B-----5:R-:W-:-:S05]  /*1f90*/  IMAD.MOV.U32 R32, RZ, RZ, R20 ;  /* 0x000000ffff207224 */ /* 0x020fca00078e0014 */
[C---:B--2---:R-:W-:Y:S02]  /*1fa0*/  @P1 DADD R24, R18.reuse, -R22 ;  /* 0x0000000012181229 */ /* 0x044fe40000000816 */
[----:B------:R-:W-:-:S08]  /*1fb0*/  @P2 DADD R18, R18, -R26 ;  /* 0x0000000012122229 */ /* 0x000fd0000000081a */
[----:B------:R-:W-:-:S06]  /*1fc0*/  DSETP.NE.AND P0, PT, R18, RZ, PT ;  /* 0x000000ff1200722a */ /* 0x000fcc0003f05000 */
[----:B------:R-:W-:Y:S01]  /*1fd0*/  DSETP.EQU.OR P0, PT, R24, RZ, !P0 ;  /* 0x000000ff1800722a */ /* 0x000fe2000470a400 */
[----:B------:R-:W-:-:S06]  /*1fe0*/  IMAD.MOV.U32 R33, RZ, RZ, R21 ;  /* 0x000000ffff217224 */ /* 0x000fcc00078e0015 */
[C---:B---3--:R-:W-:Y:S02]  /*1ff0*/  @P1 DADD R20, R32.reuse, -R30 ;  /* 0x0000000020141229 */ /* 0x048fe4000000081e */
[----:B------:R-:W-:-:S05]  /*2000*/  @P2 DADD R32, R32, -R34 ;  /* 0x0000000020202229 */ /* 0x000fca0000000822 */
[----:B0-----:R-:W-:Y:S06]  /*2010*/  @P0 BRA `(.L_x_117) ;  /* 0x0000000000b00947 */ /* 0x001fec0003800000 */
        /* <DEDUP_REMOVED lines=19> */
.L_x_119:
[----:B------:R-:W-:Y:S05]  /*2150*/  BSYNC.RECONVERGENT B4 ;  /* 0x0000000000047941 */ /* 0x000fea0003800200 */
.L_x_118:
        /* <DEDUP_REMOVED lines=18> */
[----:B------:R-:W-:Y:S02]  /*2280*/  IMAD.MOV.U32 R24, RZ, RZ, R18 ;  /* 0x000000ffff187224 */ /* 0x000fe400078e0012 */
[----:B------:R-:W-:-:S07]  /*2290*/  IMAD.MOV.U32 R25, RZ, RZ, R19 ;  /* 0x000000ffff197224 */ /* 0x000fce00078e0013 */
[----:B------:R-:W-:Y:S05]  /*22a0*/  CALL.REL.NOINC `($__internal_2_$__cuda_sm20_div_rn_f64_full) ;  /* 0x0000001c00707944 */ /* 0x000fea0003c00000 */
.L_x_121:
[----:B------:R-:W-:Y:S05]  /*22b0*/  BSYNC.RECONVERGENT B4 ;  /* 0x0000000000047941 */ /* 0x000fea0003800200 */
.L_x_120:
[----:B------:R-:W-:-:S10]  /*22c0*/  DADD R14, -R30, R14 ;  /* 0x000000001e0e7229 */ /* 0x000fd4000000010e */
[----:B------:R0:W1:Y:S02]  /*22d0*/  F2F.F32.F64 R15, R14 ;  /* 0x0000000e000f7310 */ /* 0x0000640000301000 */
.L_x_117:
[----:B------:R-:W-:Y:S05]  /*22e0*/  BSYNC.RECONVERGENT B3 ;  /* 0x0000000000037941 */ /* 0x000fea0003800200 */
.L_x_116:
[----:B-1----:R2:W-:Y:S01]  /*22f0*/  STG.E desc[UR16][R12.64+0xc], R15 ;  /* 0x00000c0f0c007986 */ /* 0x0025e2000c101910 */
[----:B------:R-:W-:Y:S01]  /*2300*/  IADD3 R10, PT, PT, R10, 0x4, RZ ;  /* 0x000000040a0a7810 */ /* 0x000fe20007ffe0ff */
[----:B------:R-:W-:Y:S01]  /*2310*/  VIADD R9, R9, 0x4 ;  /* 0x0000000409097836 */ /* 0x000fe20000000000 */
[----:B------:R-:W-:Y:S01]  /*2320*/  IADD3 R11, PT, PT, R11, 0x4, RZ ;  /* 0x000000040b0b7810 */ /* 0x000fe20007ffe0ff */
[----:B------:R-:W-:Y:S01]  /*2330*/  VIADD R8, R8, 0x4 ;  /* 0x0000000408087836 */ /* 0x000fe20000000000 */
[----:B------:R-:W-:Y:S01]  /*2340*/  ISETP.NE.AND P0, PT, R10, RZ, PT ;  /* 0x000000ff0a00720c */ /* 0x000fe20003f05270 */
[----:B------:R-:W-:-:S12]  /*2350*/  VIADD R7, R7, 0x4 ;  /* 0x0000000407077836 */ /* 0x000fd80000000000 */
[----:B--2---:R-:W-:Y:S05]  /*2360*/  @P0 BRA `(.L_x_122) ;  /* 0xffffffec00100947 */ /* 0x004fea000383ffff */
.L_x_97:
[----:B------:R-:W-:Y:S05]  /*2370*/  BSYNC.RECONVERGENT B2 ;  /* 0x0000000000027941 */ /* 0x000fea0003800200 */
.L_x_96:
[----:B------:R-:W-:Y:S01]  /*2380*/  VIADD R0, R2, 0x1 ;  /* 0x0000000102007836 */ /* 0x000fe20000000000 */
[----:B------:R-:W-:Y:S01]  /*2390*/  UMOV UR4, 0x40000000 ;  /* 0x4000000000047882 */ /* 0x000fe20000000000 */
[----:B------:R-:W-:Y:S01]  /*23a0*/  BSSY.RECONVERGENT B1, `(.L_x_123) ;  /* 0x000000e000017945 */ /* 0x000fe20003800200 */
[----:B------:R-:W-:Y:S02]  /*23b0*/  IMAD.U32 R11, RZ, RZ, UR4 ;  /* 0x00000004ff0b7e24 */ /* 0x000fe4000f8e00ff */
[----:B------:R-:W-:-:S04]  /*23c0*/  I2FP.F32.S32 R0, R0 ;  /* 0x0000000000007245 */ /* 0x000fc80000201400 */
[----:B------:R-:W2:Y:S08]  /*23d0*/  MUFU.RCP R7, R0 ;  /* 0x0000000000077308 */ /* 0x000eb00000001000 */
[----:B------:R-:W5:Y:S01]  /*23e0*/  FCHK P0, R11, R0 ;  /* 0x000000000b007302 */ /* 0x000f620000000000 */
[----:B--2---:R-:W-:-:S04]  /*23f0*/  FFMA R8, -R0, R7, 1 ;  /* 0x3f80000000087423 */ /* 0x004fc80000000107 */
[----:B------:R-:W-:-:S04]  /*2400*/  FFMA R7, R7, R8, R7 ;  /* 0x0000000807077223 */ /* 0x000fc80000000007 */
[----:B------:R-:W-:-:S04]  /*2410*/  FFMA R8, R7, 2, RZ ;  /* 0x4000000007087823 */ /* 0x000fc800000000ff */
[----:B------:R-:W-:-:S04]  /*2420*/  FFMA R9, -R0, R8, 2 ;  /* 0x4000000000097423 */ /* 0x000fc80000000108 */
[----:B------:R-:W-:Y:S01]  /*2430*/  FFMA R7, R7, R9, R8 ;  /* 0x0000000907077223 */ /* 0x000fe20000000008 */
[----:B-----5:R-:W-:Y:S06]  /*2440*/  @!P0 BRA `(.L_x_124) ;  /* 0x00000000000c8947 */ /* 0x020fec0003800000 */
[----:B------:R-:W-:-:S07]  /*2450*/  MOV R8, 0x2470 ;  /* 0x0000247000087802 */ /* 0x000fce0000000f00 */
[----:B01-34-:R-:W-:Y:S05]  /*2460*/  CALL.REL.NOINC `($__internal_3_$__cuda_sm3x_div_rn_noftz_f32_slowpath) ;  /* 0x00000020006c7944 */ /* 0x01bfea0003c00000 */
[----:B------:R-:W-:-:S07]  /*2470*/  MOV R7, R10 ;  /* 0x0000000a00077202 */ /* 0x000fce0000000f00 */
.L_x_124:
[----:B------:R-:W-:Y:S05]  /*2480*/  BSYNC.RECONVERGENT B1 ;  /* 0x0000000000017941 */ /* 0x000fea0003800200 */
.L_x_123:
[----:B------:R-:W2:Y:S01]  /*2490*/  LDCU.64 UR4, c[0x0][0x3b8] ;  /* 0x00007700ff0477ac */ /* 0x000ea20008000a00 */
[----:B------:R-:W-:Y:S02]  /*24a0*/  IADD3 R8, P0, PT, R5, R4, RZ ;  /* 0x0000000405087210 */ /* 0x000fe40007f1e0ff */
[----:B------:R-:W-:Y:S01]  /*24b0*/  SHF.R.S32.HI R9, RZ, 0x1f, R5 ;  /* 0x0000001fff097819 */ /* 0x000fe20000011405 */
[----:B------:R-:W5:Y:S02]  /*24c0*/  LDCU.64 UR6, c[0x0][0x3c0] ;  /* 0x00007800ff0677ac */ /* 0x000f640008000a00 */
[----:B0-----:R-:W-:Y:S01]  /*24d0*/  IMAD.SHL.U32 R12, R8, 0x4, RZ ;  /* 0x00000004080c7824 */ /* 0x001fe200078e00ff */
[----:B------:R-:W-:-:S04]  /*24e0*/  LEA.HI.X.SX32 R9, R4, R9, 0x1, P0 ;  /* 0x0000000904097211 */ /* 0x000fc800000f0eff */
[----:B------:R-:W-:Y:S02]  /*24f0*/  SHF.L.U64.HI R8, R8, 0x2, R9 ;  /* 0x0000000208087819 */ /* 0x000fe40000010209 */
[----:B--2---:R-:W-:Y:S01]  /*2500*/  IADD3 R10, P0, PT, R12, UR4, RZ ;  /* 0x000000040c0a7c10 */ /* 0x004fe2000ff1e0ff */
[----:B------:R-:W0:Y:S03]  /*2510*/  LDCU UR4, c[0x0][0x3a8] ;  /* 0x00007500ff0477ac */ /* 0x000e260008000800 */
[----:B------:R-:W-:-:S05]  /*2520*/  IADD3.X R11, PT, PT, R8, UR5, RZ, P0, !PT ;  /* 0x00000005080b7c10 */ /* 0x000fca00087fe4ff */
[----:B------:R-:W2:Y:S01]  /*2530*/  LDG.E R0, desc[UR16][R10.64+-0x4] ;  /* 0xfffffc100a007981 */ /* 0x000ea2000c1e1900 */
[----:B-----5:R-:W-:Y:S01]  /*2540*/  IADD3 R12, P0, PT, R12, UR6, RZ ;  /* 0x000000060c0c7c10 */ /* 0x020fe2000ff1e0ff */
[----:B------:R-:W-:Y:S01]  /*2550*/  BSSY.RECONVERGENT B2, `(.L_x_125) ;  /* 0x00000ba000027945 */ /* 0x000fe20003800200 */
[----:B------:R-:W-:Y:S02]  /*2560*/  FADD R9, -R7, 1 ;  /* 0x3f80000007097421 */ /* 0x000fe40000000100 */
[----:B------:R-:W-:Y:S02]  /*2570*/  IADD3.X R13, PT, PT, R8, UR7, RZ, P0, !PT ;  /* 0x00000007080d7c10 */ /* 0x000fe400087fe4ff */
[----:B0-----:R-:W-:-:S04]  /*2580*/  VIMNMX R8, PT, PT, R6, UR4, PT ;  /* 0x0000000406087c48 */ /* 0x001fc8000bfe0100 */
[----:B------:R-:W-:Y:S01]  /*2590*/  ISETP.GT.AND P0, PT, R8, R5, PT ;  /* 0x000000050800720c */ /* 0x000fe20003f04270 */
[----:B--2---:R0:W-:-:S12]  /*25a0*/  STG.E desc[UR16][R12.64+-0x4], R0 ;  /* 0xfffffc000c007986 */ /* 0x0041d8000c101910 */
[----:B------:R-:W-:Y:S05]  /*25b0*/  @!P0 BRA `(.L_x_126) ;  /* 0x0000000800cc8947 */ /* 0x000fea0003800000 */
[----:B------:R-:W2:Y:S01]  /*25c0*/  LDCU UR4, c[0x0][0x3ac] ;  /* 0x00007580ff0477ac */ /* 0x000ea20008000800 */
[--C-:B0-----:R-:W-:Y:S01]  /*25d0*/  IMAD.IADD R12, R8, 0x1, -R5.reuse ;  /* 0x00000001080c7824 */ /* 0x101fe200078e0a05 */
[----:B------:R-:W-:Y:S01]  /*25e0*/  BSSY.RECONVERGENT B3, `(.L_x_127) ;  /* 0x0000088000037945 */ /* 0x000fe20003800200 */
[----:B------:R-:W-:Y:S02]  /*25f0*/  HFMA2 R13, -RZ, RZ, 0, 5.9604644775390625e-08 ;  /* 0x00000001ff0d7431 */ /* 0x000fe400000001ff */
[----:B------:R-:W-:Y:S01]  /*2600*/  IMAD.MOV.U32 R11, RZ, RZ, R5 ;  /* 0x000000ffff0b7224 */ /* 0x000fe200078e0005 */
[----:B--2---:R-:W-:-:S04]  /*2610*/  IADD3 R10, PT, PT, R3, UR4, -R8 ;  /* 0x00000004030a7c10 */ /* 0x004fc8000fffe808 */
[----:B------:R-:W-:Y:S02]  /*2620*/  ISETP.GT.U32.AND P0, PT, R10, -0x4, PT ;  /* 0xfffffffc0a00780c */ /* 0x000fe40003f04070 */
[----:B------:R-:W-:-:S11]  /*2630*/  LOP3.LUT R10, R12, 0x3, RZ, 0xc0, !PT ;  /* 0x000000030c0a7812 */ /* 0x000fd600078ec0ff */
[----:B------:R-:W-:Y:S05]  /*2640*/  @P0 BRA `(.L_x_128) ;  /* 0x0000000800040947 */ /* 0x000fea0003800000 */
[----:B------:R-:W-:Y:S01]  /*2650*/  LOP3.LUT R34, R12, 0xfffffffc, RZ, 0xc0, !PT ;  /* 0xfffffffc0c227812 */ /* 0x000fe200078ec0ff */
[----:B------:R-:W-:Y:S01]  /*2660*/  BSSY.RECONVERGENT B4, `(.L_x_129) ;  /* 0x000007e000047945 */ /* 0x000fe20003800200 */
[----:B------:R-:W-:Y:S01]  /*2670*/  IMAD.IADD R12, R5, 0x1, R4 ;  /* 0x00000001050c7824 */ /* 0x000fe200078e0204 */
[----:B------:R-:W-:Y:S01]  /*2680*/  MOV R13, 0x2 ;  /* 0x00000002000d7802 */ /* 0x000fe20000000f00 */
[----:B------:R-:W-:Y:S02]  /*2690*/  IMAD.MOV.U32 R11, RZ, RZ, R5 ;  /* 0x000000ffff0b7224 */ /* 0x000fe400078e0005 */
[----:B------:R-:W-:-:S07]  /*26a0*/  IMAD.MOV R34, RZ, RZ, -R34 ;  /* 0x000000ffff227224 */ /* 0x000fce00078e0a22 */
.L_x_138:
[----:B0--34-:R-:W0:Y:S02]  /*26b0*/  LDC.64 R18, c[0x0][0x3b8] ;  /* 0x0000ee00ff127b82 */ /* 0x019e240000000a00 */
[----:B0-----:R-:W-:-:S05]  /*26c0*/  IMAD.WIDE R18, R12, 0x4, R18 ;  /* 0x000000040c127825 */ /* 0x001fca00078e0212 */
[----:B------:R-:W2:Y:S01]  /*26d0*/  LDG.E R27, desc[UR16][R18.64] ;  /* 0x00000010121b7981 */ /* 0x000ea2000c1e1900 */
[----:B------:R-:W0:Y:S01]  /*26e0*/  I2F.F64.U32 R32, R13 ;  /* 0x0000000d00207312 */ /* 0x000e220000201800 */
[----:B-1----:R-:W-:Y:S01]  /*26f0*/  MOV R16, 0x1 ;  /* 0x0000000100107802 */ /* 0x002fe20000000f00 */
[C---:B------:R-:W-:Y:S01]  /*2700*/  VIADD R26, R13.reuse, 0xffffffff ;  /* 0xffffffff0d1a7836 */ /* 0x040fe20000000000 */
[----:B------:R-:W-:Y:S01]  /*2710*/  BSSY.RECONVERGENT B5, `(.L_x_130) ;  /* 0x0000017000057945 */ /* 0x000fe20003800200 */
[----:B------:R-:W-:-:S04]  /*2720*/  VIADD R35, R13, 0x3 ;  /* 0x000000030d237836 */ /* 0x000fc80000000000 */
[----:B------:R-:W-:Y:S08]  /*2730*/  F2F.F64.F32 R14, R0 ;  /* 0x00000000000e7310 */ /* 0x000ff00000201800 */
[----:B0-----:R-:W0:Y:S02]  /*2740*/  MUFU.RCP64H R17, R33 ;  /* 0x0000002100117308 */ /* 0x001e240000001800 */
[----:B0-----:R-:W-:-:S08]  /*2750*/  DFMA R20, -R32, R16, 1 ;  /* 0x3ff000002014742b */ /* 0x001fd00000000110 */
[----:B------:R-:W-:Y:S02]  /*2760*/  DFMA R22, R20, R20, R20 ;  /* 0x000000141416722b */ /* 0x000fe40000000014 */
[----:B------:R-:W-:Y:S06]  /*2770*/  I2F.F64.U32 R20, R26 ;  /* 0x0000001a00147312 */ /* 0x000fec0000201800 */
        /* <DEDUP_REMOVED lines=14> */
[----:B------:R-:W-:-:S07]  /*2860*/  MOV R0, 0x2880 ;  /* 0x0000288000007802 */ /* 0x000fce0000000f00 */
[----:B------:R-:W-:Y:S05]  /*2870*/  CALL.REL.NOINC `($__internal_2_$__cuda_sm20_div_rn_f64_full) ;  /* 0x0000001400fc7944 */ /* 0x000fea0003c00000 */
.L_x_131:
[----:B------:R-:W-:Y:S05]  /*2880*/  BSYNC.RECONVERGENT B5 ;  /* 0x0000000000057941 */ /* 0x000fea0003800200 */
.L_x_130:
[----:B------:R-:W0:Y:S01]  /*2890*/  LDC.64 R16, c[0x0][0x3c0] ;  /* 0x0000f000ff107b82 */ /* 0x000e220000000a00 */
[----:B------:R-:W1:Y:S01]  /*28a0*/  F2F.F32.F64 R29, R30 ;  /* 0x0000001e001d7310 */ /* 0x000e620000301000 */
[----:B0-----:R-:W-:-:S05]  /*28b0*/  IMAD.WIDE R16, R12, 0x4, R16 ;  /* 0x000000040c107825 */ /* 0x001fca00078e0210 */
[----:B-1----:R0:W-:Y:S04]  /*28c0*/  STG.E desc[UR16][R16.64], R29 ;  /* 0x0000001d10007986 */ /* 0x0021e8000c101910 */
[----:B------:R-:W2:Y:S01]  /*28d0*/  LDG.E R0, desc[UR16][R18.64+0x4] ;  /* 0x0000041012007981 */ /* 0x000ea2000c1e1900 */
[----:B------:R-:W-:Y:S01]  /*28e0*/  VIADD R14, R13, 0x1 ;  /* 0x000000010d0e7836 */ /* 0x000fe20000000000 */
[----:B------:R-:W-:Y:S01]  /*28f0*/  MOV R24, 0x1 ;  /* 0x0000000100187802 */ /* 0x000fe20000000f00 */
        /* <DEDUP_REMOVED lines=19> */
[----:B------:R-:W-:Y:S01]  /*2a30*/  MOV R0, 0x2a60 ;  /* 0x00002a6000007802 */ /* 0x000fe20000000f00 */
[----:B------:R-:W-:-:S07]  /*2a40*/  IMAD.MOV.U32 R25, RZ, RZ, R15 ;  /* 0x000000ffff197224 */ /* 0x000fce00078e000f */
[----:B------:R-:W-:Y:S05]  /*2a50*/  CALL.REL.NOINC `($__internal_2_$__cuda_sm20_div_rn_f64_full) ;  /* 0x0000001400847944 */ /* 0x000fea0003c00000 */
.L_x_133:
[----:B------:R-:W-:Y:S05]  /*2a60*/  BSYNC.RECONVERGENT B5 ;  /* 0x0000000000057941 */ /* 0x000fea0003800200 */
.L_x_132:
[----:B------:R-:W0:Y:S02]  /*2a70*/  F2F.F32.F64 R29, R30 ;  /* 0x0000001e001d7310 */ /* 0x000e240000301000 */
[----:B0-----:R0:W-:Y:S04]  /*2a80*/  STG.E desc[UR16][R16.64+0x4], R29 ;  /* 0x0000041d10007986 */ /* 0x0011e8000c101910 */
[----:B------:R-:W2:Y:S01]  /*2a90*/  LDG.E R0, desc[UR16][R18.64+0x8] ;  /* 0x0000081012007981 */ /* 0x000ea2000c1e1900 */
[----:B------:R-:W-:Y:S01]  /*2aa0*/  IADD3 R32, PT, PT, R13, 0x2, RZ ;  /* 0x000000020d207810 */ /* 0x000fe20007ffe0ff */
[----:B------:R-:W-:Y:S01]  /*2ab0*/  IMAD.MOV.U32 R24, RZ, RZ, 0x1 ;  /* 0x00000001ff187424 */ /* 0x000fe200078e00ff */
        /* <DEDUP_REMOVED lines=20> */
[----:B------:R-:W-:-:S07]  /*2c00*/  MOV R0, 0x2c20 ;  /* 0x00002c2000007802 */ /* 0x000fce0000000f00 */
[----:B------:R-:W-:Y:S05]  /*2c10*/  CALL.REL.NOINC `($__internal_2_$__cuda_sm20_div_rn_f64_full) ;  /* 0x0000001400147944 */ /* 0x000fea0003c00000 */
.L_x_135:
[----:B------:R-:W-:Y:S05]  /*2c20*/  BSYNC.RECONVERGENT B5 ;  /* 0x0000000000057941 */ /* 0x000fea0003800200 */
.L_x_134:
[----:B------:R-:W0:Y:S02]  /*2c30*/  F2F.F32.F64 R37, R30 ;  /* 0x0000001e00257310 */ /* 0x000e240000301000 */
[----:B0-----:R0:W-:Y:S04]  /*2c40*/  STG.E desc[UR16][R16.64+0x8], R37 ;  /* 0x0000082510007986 */ /* 0x0011e8000c101910 */
[----:B------:R-:W2:Y:S02]  /*2c50*/  LDG.E R18, desc[UR16][R18.64+0xc] ;  /* 0x00000c1012127981 */ /* 0x000ea4000c1e1900 */
        /* <DEDUP_REMOVED lines=19> */
[----:B------:R-:W-:-:S07]  /*2d90*/  MOV R0, 0x2db0 ;  /* 0x00002db000007802 */ /* 0x000fce0000000f00 */
[----:B------:R-:W-:Y:S05]  /*2da0*/  CALL.REL.NOINC `($__internal_2_$__cuda_sm20_div_rn_f64_full) ;  /* 0x0000001000b07944 */ /* 0x000fea0003c00000 */
.L_x_137:
[----:B------:R-:W-:Y:S05]  /*2db0*/  BSYNC.RECONVERGENT B5 ;  /* 0x0000000000057941 */ /* 0x000fea0003800200 */
.L_x_136:
[----:B------:R-:W0:Y:S01]  /*2dc0*/  F2F.F32.F64 R0, R30 ;  /* 0x0000001e00007310 */ /* 0x000e220000301000 */
[----:B------:R-:W-:Y:S01]  /*2dd0*/  VIADD R34, R34, 0x4 ;  /* 0x0000000422227836 */ /* 0x000fe20000000000 */
[----:B------:R-:W-:Y:S01]  /*2de0*/  IADD3 R12, PT, PT, R12, 0x4, RZ ;  /* 0x000000040c0c7810 */ /* 0x000fe20007ffe0ff */
[----:B------:R-:W-:Y:S02]  /*2df0*/  VIADD R13, R13, 0x4 ;  /* 0x000000040d0d7836 */ /* 0x000fe40000000000 */
[----:B------:R-:W-:Y:S01]  /*2e00*/  VIADD R11, R11, 0x4 ;  /* 0x000000040b0b7836 */ /* 0x000fe20000000000 */
[----:B------:R-:W-:Y:S01]  /*2e10*/  ISETP.NE.AND P0, PT, R34, RZ, PT ;  /* 0x000000ff2200720c */ /* 0x000fe20003f05270 */
[----:B0-----:R0:W-:-:S12]  /*2e20*/  STG.E desc[UR16][R16.64+0xc], R0 ;  /* 0x00000c0010007986 */ /* 0x0011d8000c101910 */
[----:B------:R-:W-:Y:S05]  /*2e30*/  @P0 BRA `(.L_x_138) ;  /* 0xfffffff8001c0947 */ /* 0x000fea000383ffff */
[----:B------:R-:W-:Y:S05]  /*2e40*/  BSYNC.RECONVERGENT B4 ;  /* 0x0000000000047941 */ /* 0x000fea0003800200 */
.L_x_129:
[----:B------:R-:W-:-:S07]  /*2e50*/  IADD3 R13, PT, PT, R13, -0x1, RZ ;  /* 0xffffffff0d0d7810 */ /* 0x000fce0007ffe0ff */
.L_x_128:
[----:B------:R-:W-:Y:S05]  /*2e60*/  BSYNC.RECONVERGENT B3 ;  /* 0x0000000000037941 */ /* 0x000fea0003800200 */
.L_x_127:
[----:B------:R-:W-:-:S13]  /*2e70*/  ISETP.NE.AND P0, PT, R10, RZ, PT ;  /* 0x000000ff0a00720c */ /* 0x000fda0003f05270 */
[----:B------:R-:W-:Y:S05]  /*2e80*/  @!P0 BRA `(.L_x_126) ;  /* 0x0000000000988947 */ /* 0x000fea0003800000 */
[----:B-1-34-:R-:W1:Y:S01]  /*2e90*/  LDC.64 R14, c[0x0][0x3b8] ;  /* 0x0000ee00ff0e7b82 */ /* 0x01ae620000000a00 */
[----:B------:R-:W-:Y:S02]  /*2ea0*/  IMAD.IADD R11, R4, 0x1, R11 ;  /* 0x00000001040b7824 */ /* 0x000fe400078e020b */
[----:B------:R-:W-:-:S05]  /*2eb0*/  IMAD.MOV R10, RZ, RZ, -R10 ;  /* 0x000000ffff0a7224 */ /* 0x000fca00078e0a0a */
[----:B0-----:R-:W0:Y:S02]  /*2ec0*/  LDC.64 R16, c[0x0][0x3c0] ;  /* 0x0000f000ff107b82 */ /* 0x001e240000000a00 */
.L_x_141:
[----:B-12---:R-:W-:-:S05]  /*2ed0*/  IMAD.WIDE R18, R11, 0x4, R14 ;  /* 0x000000040b127825 */ /* 0x006fca00078e020e */
[----:B------:R1:W2:Y:S01]  /*2ee0*/  LDG.E R32, desc[UR16][R18.64] ;  /* 0x0000001012207981 */ /* 0x0002a2000c1e1900 */
[----:B------:R-:W-:Y:S01]  /*2ef0*/  IADD3 R12, PT, PT, R13, 0x1, RZ ;  /* 0x000000010d0c7810 */ /* 0x000fe20007ffe0ff */
[----:B------:R-:W-:Y:S01]  /*2f00*/  IMAD.MOV.U32 R22, RZ, RZ, 0x1 ;  /* 0x00000001ff167424 */ /* 0x000fe200078e00ff */
[----:B------:R-:W-:Y:S01]  /*2f10*/  I2F.F64.U32 R20, R13 ;  /* 0x0000000d00147312 */ /* 0x000fe20000201800 */
[----:B------:R-:W-:Y:S01]  /*2f20*/  VIADD R10, R10, 0x1 ;  /* 0x000000010a0a7836 */ /* 0x000fe20000000000 */
[----:B------:R-:W-:Y:S04]  /*2f30*/  BSSY.RECONVERGENT B3, `(.L_x_139) ;  /* 0x0000016000037945 */ /* 0x000fe80003800200 */
[----:B------:R-:W-:Y:S02]  /*2f40*/  ISETP.NE.AND P1, PT, R10, RZ, PT ;  /* 0x000000ff0a00720c */ /* 0x000fe40003f25270 */
[----:B------:R-:W3:Y:S08]  /*2f50*/  I2F.F64.U32 R24, R12 ;  /* 0x0000000c00187312 */ /* 0x000ef00000201800 */
[----:B------:R-:W-:Y:S08]  /*2f60*/  F2F.F64.F32 R28, R0 ;  /* 0x00000000001c7310 */ /* 0x000ff00000201800 */
[----:B---3--:R-:W3:Y:S02]  /*2f70*/  MUFU.RCP64H R23, R25 ;  /* 0x0000001900177308 */ /* 0x008ee40000001800 */
[----:B---3--:R-:W-:-:S08]  /*2f80*/  DFMA R26, -R24, R22, 1 ;  /* 0x3ff00000181a742b */ /* 0x008fd00000000116 */
[----:B------:R-:W-:-:S08]  /*2f90*/  DFMA R26, R26, R26, R26 ;  /* 0x0000001a1a1a722b */ /* 0x000fd0000000001a */
[----:B------:R-:W-:-:S08]  /*2fa0*/  DFMA R26, R22, R26, R22 ;  /* 0x0000001a161a722b */ /* 0x000fd00000000016 */
[----:B-1----:R-:W-:-:S08]  /*2fb0*/  DFMA R18, -R24, R26, 1 ;  /* 0x3ff000001812742b */ /* 0x002fd0000000011a */
[----:B------:R-:W-:Y:S01]  /*2fc0*/  DFMA R18, R26, R18, R26 ;  /* 0x000000121a12722b */ /* 0x000fe2000000001a */
[----:B--2---:R-:W1:Y:S02]  /*2fd0*/  F2F.F64.F32 R22, R32 ;  /* 0x0000002000167310 */ /* 0x004e640000201800 */
[----:B-1----:R-:W-:-:S08]  /*2fe0*/  DFMA R20, R28, R20, R22 ;  /* 0x000000141c14722b */ /* 0x002fd00000000016 */
[----:B------:R-:W-:Y:S02]  /*2ff0*/  DMUL R30, R20, R18 ;  /* 0x00000012141e7228 */ /* 0x000fe40000000000 */
[----:B------:R-:W-:-:S06]  /*3000*/  FSETP.GEU.AND P2, PT, |R21|, 6.5827683646048100446e-37, PT ;  /* 0x036000001500780b */ /* 0x000fcc0003f4e200 */
[----:B------:R-:W-:-:S08]  /*3010*/  DFMA R22, -R24, R30, R20 ;  /* 0x0000001e1816722b */ /* 0x000fd00000000114 */
[----:B------:R-:W-:Y:S01]  /*3020*/  DFMA R30, R18, R22, R30 ;  /* 0x00000016121e722b */ /* 0x000fe2000000001e */
[----:B0-----:R-:W-:-:S09]  /*3030*/  IMAD.WIDE R18, R11, 0x4, R16 ;  /* 0x000000040b127825 */ /* 0x001fd200078e0210 */
[----:B------:R-:W-:-:S05]  /*3040*/  FFMA R13, RZ, R25, R31 ;  /* 0x00000019ff0d7223 */ /* 0x000fca000000001f */
[----:B------:R-:W-:-:S13]  /*3050*/  FSETP.GT.AND P0, PT, |R13|, 1.469367938527859385e-39, PT ;  /* 0x001000000d00780b */ /* 0x000fda0003f04200 */
[----:B------:R-:W-:Y:S05]  /*3060*/  @P0 BRA P2, `(.L_x_140) ;  /* 0x0000000000080947 */ /* 0x000fea0001000000 */
[----:B------:R-:W-:-:S07]  /*3070*/  MOV R0, 0x3090 ;  /* 0x0000309000007802 */ /* 0x000fce0000000f00 */
[----:B------:R-:W-:Y:S05]  /*3080*/  CALL.REL.NOINC `($__internal_2_$__cuda_sm20_div_rn_f64_full) ;  /* 0x0000000c00f87944 */ /* 0x000fea0003c00000 */
.L_x_140:
[----:B------:R-:W-:Y:S05]  /*3090*/  BSYNC.RECONVERGENT B3 ;  /* 0x0000000000037941 */ /* 0x000fea0003800200 */
.L_x_139:
[----:B------:R-:W0:Y:S01]  /*30a0*/  F2F.F32.F64 R0, R30 ;  /* 0x0000001e00007310 */ /* 0x000e220000301000 */
[----:B------:R-:W-:Y:S01]  /*30b0*/  IADD3 R11, PT, PT, R11, 0x1, RZ ;  /* 0x000000010b0b7810 */ /* 0x000fe20007ffe0ff */
[----:B------:R-:W-:Y:S01]  /*30c0*/  IMAD.MOV.U32 R13, RZ, RZ, R12 ;  /* 0x000000ffff0d7224 */ /* 0x000fe200078e000c */
[----:B0-----:R2:W-:Y:S01]  /*30d0*/  STG.E desc[UR16][R18.64], R0 ;  /* 0x0000000012007986 */ /* 0x0015e2000c101910 */
[----:B------:R-:W-:Y:S05]  /*30e0*/  @P1 BRA `(.L_x_141) ;  /* 0xfffffffc00781947 */ /* 0x000fea000383ffff */
.L_x_126:
[----:B------:R-:W-:Y:S05]  /*30f0*/  BSYNC.RECONVERGENT B2 ;  /* 0x0000000000027941 */ /* 0x000fea0003800200 */
.L_x_125:
[----:B------:R-:W5:Y:S02]  /*3100*/  LDCU UR4, c[0x0][0x3a8] ;  /* 0x00007500ff0477ac */ /* 0x000f640008000800 */
[----:B-----5:R-:W-:-:S05]  /*3110*/  IMAD.U32 R11, RZ, RZ, UR4 ;  /* 0x00000004ff0b7e24 */ /* 0x020fca000f8e00ff */
[----:B------:R-:W-:-:S13]  /*3120*/  ISETP.GE.AND P0, PT, R6, R11, PT ;  /* 0x0000000b0600720c */ /* 0x000fda0003f06270 */
[----:B------:R-:W-:Y:S05]  /*3130*/  @P0 BRA `(.L_x_86) ;  /* 0x0000000000d40947 */ /* 0x000fea0003800000 */
[C---:B------:R-:W-:Y:S01]  /*3140*/  IADD3 R10, PT, PT, -R8.reuse, R11, RZ ;  /* 0x0000000b080a7210 */ /* 0x040fe20007ffe1ff */
[----:B0-----:R-:W-:Y:S01]  /*3150*/  IMAD.IADD R12, R8, 0x1, -R11 ;  /* 0x00000001080c7824 */ /* 0x001fe200078e0a0b */
[----:B------:R-:W-:Y:S02]  /*3160*/  BSSY.RECONVERGENT B1, `(.L_x_142) ;  /* 0x0000013000017945 */ /* 0x000fe40003800200 */
[----:B------:R-:W-:Y:S02]  /*3170*/  LOP3.LUT P0, R10, R10, 0x3, RZ, 0xc0, !PT ;  /* 0x000000030a0a7812 */ /* 0x000fe4000780c0ff */
[----:B------:R-:W-:-:S11]  /*3180*/  ISETP.GT.U32.AND P1, PT, R12, -0x4, PT ;  /* 0xfffffffc0c00780c */ /* 0x000fd60003f24070 */
[----:B------:R-:W-:Y:S05]  /*3190*/  @!P0 BRA `(.L_x_143) ;  /* 0x00000000003c8947 */ /* 0x000fea0003800000 */
[----:B--234-:R-:W0:Y:S01]  /*31a0*/  LDC.64 R18, c[0x0][0x3b8] ;  /* 0x0000ee00ff127b82 */ /* 0x01ce220000000a00 */
[----:B------:R-:W-:Y:S01]  /*31b0*/  IMAD.MOV R10, RZ, RZ, -R10 ;  /* 0x000000ffff0a7224 */ /* 0x000fe200078e0a0a */
[----:B------:R-:W-:-:S06]  /*31c0*/  IADD3 R21, PT, PT, R4, R8, RZ ;  /* 0x0000000804157210 */ /* 0x000fcc0007ffe0ff */
[----:B-1----:R-:W1:Y:S02]  /*31d0*/  LDC.64 R16, c[0x0][0x3c0] ;  /* 0x0000f000ff107b82 */ /* 0x002e640000000a00 */
.L_x_144:
[----:B0-----:R-:W-:-:S06]  /*31e0*/  IMAD.WIDE R14, R21, 0x4, R18 ;  /* 0x00000004150e7825 */ /* 0x001fcc00078e0212 */
[----:B------:R-:W2:Y:S01]  /*31f0*/  LDG.E R14, desc[UR16][R14.64] ;  /* 0x000000100e0e7981 */ /* 0x000ea2000c1e1900 */
[C---:B-1----:R-:W-:Y:S01]  /*3200*/  IMAD.WIDE R12, R21.reuse, 0x4, R16 ;  /* 0x00000004150c7825 */ /* 0x042fe200078e0210 */
[----:B------:R-:W-:-:S03]  /*3210*/  IADD3 R21, PT, PT, R21, 0x1, RZ ;  /* 0x0000000115157810 */ /* 0x000fc60007ffe0ff */
[----:B------:R-:W-:Y:S02]  /*3220*/  VIADD R10, R10, 0x1 ;  /* 0x000000010a0a7836 */ /* 0x000fe40000000000 */
[----:B------:R-:W-:-:S03]  /*3230*/  VIADD R8, R8, 0x1 ;  /* 0x0000000108087836 */ /* 0x000fc60000000000 */
[----:B------:R-:W-:Y:S01]  /*3240*/  ISETP.NE.AND P0, PT, R10, RZ, PT ;  /* 0x000000ff0a00720c */ /* 0x000fe20003f05270 */
[----:B--2---:R-:W-:-:S04]  /*3250*/  FMUL R20, R14, R7 ;  /* 0x000000070e147220 */ /* 0x004fc80000400000 */
[----:B------:R-:W-:-:S05]  /*3260*/  FFMA R0, R9, R0, R20 ;  /* 0x0000000009007223 */ /* 0x000fca0000000014 */
[----:B------:R0:W-:Y:S03]  /*3270*/  STG.E desc[UR16][R12.64], R0 ;  /* 0x000000000c007986 */ /* 0x0001e6000c101910 */
[----:B------:R-:W-:Y:S05]  /*3280*/  @P0 BRA `(.L_x_144) ;  /* 0xfffffffc00d40947 */ /* 0x000fea000383ffff */
.L_x_143:
[----:B------:R-:W-:Y:S05]  /*3290*/  BSYNC.RECONVERGENT B1 ;  /* 0x0000000000017941 */ /* 0x000fea0003800200 */
.L_x_142:
[----:B------:R-:W-:Y:S05]  /*32a0*/  @P1 BRA `(.L_x_86) ;  /* 0x0000000000781947 */ /* 0x000fea0003800000 */
[----:B0-----:R-:W0:Y:S01]  /*32b0*/  LDC.64 R12, c[0x0][0x3b8] ;  /* 0x0000ee00ff0c7b82 */ /* 0x001e220000000a00 */
[----:B------:R-:W-:Y:S02]  /*32c0*/  IMAD.IADD R10, R8, 0x1, -R11 ;  /* 0x00000001080a7824 */ /* 0x000fe400078e0a0b */
[----:B------:R-:W-:-:S05]  /*32d0*/  IMAD.IADD R21, R4, 0x1, R8 ;  /* 0x0000000104157824 */ /* 0x000fca00078e0208 */
[----:B-1-34-:R-:W1:Y:S01]  /*32e0*/  LDC.64 R14, c[0x0][0x3c0] ;  /* 0x0000f000ff0e7b82 */ /* 0x01ae620000000a00 */
[----:B0-----:R-:W-:-:S05]  /*32f0*/  IADD3 R12, P0, PT, R12, 0x8, RZ ;  /* 0x000000080c0c7810 */ /* 0x001fca0007f1e0ff */
[----:B------:R-:W-:Y:S01]  /*3300*/  IMAD.X R13, RZ, RZ, R13, P0 ;  /* 0x000000ffff0d7224 */ /* 0x000fe200000e060d */
[----:B-1----:R-:W-:-:S04]  /*3310*/  IADD3 R14, P1, PT, R14, 0x8, RZ ;  /* 0x000000080e0e7810 */ /* 0x002fc80007f3e0ff */
[----:B------:R-:W-:-:S09]  /*3320*/  IADD3.X R15, PT, PT, RZ, R15, RZ, P1, !PT ;  /* 0x0000000fff0f7210 */ /* 0x000fd20000ffe4ff */
.L_x_145:
[----:B------:R-:W-:-:S05]  /*3330*/  IMAD.WIDE R16, R21, 0x4, R12 ;  /* 0x0000000415107825 */ /* 0x000fca00078e020c */
[----:B0-----:R-:W3:Y:S01]  /*3340*/  LDG.E R8, desc[UR16][R16.64+-0x8] ;  /* 0xfffff81010087981 */ /* 0x001ee2000c1e1900 */
[----:B--2---:R-:W-:-:S04]  /*3350*/  IMAD.WIDE R18, R21, 0x4, R14 ;  /* 0x0000000415127825 */ /* 0x004fc800078e020e */
[----:B---3--:R-:W-:-:S04]  /*3360*/  FMUL R8, R8, R7 ;  /* 0x0000000708087220 */ /* 0x008fc80000400000 */
[----:B------:R-:W-:-:S05]  /*3370*/  FFMA R8, R9, R0, R8 ;  /* 0x0000000009087223 */ /* 0x000fca0000000008 */
[----:B------:R0:W-:Y:S04]  /*3380*/  STG.E desc[UR16][R18.64+-0x8], R8 ;  /* 0xfffff80812007986 */ /* 0x0001e8000c101910 */
[----:B------:R-:W2:Y:S02]  /*3390*/  LDG.E R0, desc[UR16][R16.64+-0x4] ;  /* 0xfffffc1010007981 */ /* 0x000ea4000c1e1900 */
[----:B--2---:R-:W-:-:S04]  /*33a0*/  FMUL R0, R0, R7 ;  /* 0x0000000700007220 */ /* 0x004fc80000400000 */
[----:B------:R-:W-:-:S05]  /*33b0*/  FFMA R20, R9, R8, R0 ;  /* 0x0000000809147223 */ /* 0x000fca0000000000 */
[----:B------:R0:W-:Y:S04]  /*33c0*/  STG.E desc[UR16][R18.64+-0x4], R20 ;  /* 0xfffffc1412007986 */ /* 0x0001e8000c101910 */
[----:B------:R-:W2:Y:S02]  /*33d0*/  LDG.E R0, desc[UR16][R16.64] ;  /* 0x0000001010007981 */ /* 0x000ea4000c1e1900 */
[----:B--2---:R-:W-:-:S04]  /*33e0*/  FMUL R0, R0, R7 ;  /* 0x0000000700007220 */ /* 0x004fc80000400000 */
[----:B------:R-:W-:-:S05]  /*33f0*/  FFMA R22, R9, R20, R0 ;  /* 0x0000001409167223 */ /* 0x000fca0000000000 */
[----:B------:R0:W-:Y:S04]  /*3400*/  STG.E desc[UR16][R18.64], R22 ;  /* 0x0000001612007986 */ /* 0x0001e8000c101910 */
[----:B------:R-:W2:Y:S01]  /*3410*/  LDG.E R0, desc[UR16][R16.64+0x4] ;  /* 0x0000041010007981 */ /* 0x000ea2000c1e1900 */
[----:B------:R-:W-:Y:S01]  /*3420*/  VIADD R10, R10, 0x4 ;  /* 0x000000040a0a7836 */ /* 0x000fe20000000000 */
[----:B------:R-:W-:-:S04]  /*3430*/  IADD3 R21, PT, PT, R21, 0x4, RZ ;  /* 0x0000000415157810 */ /* 0x000fc80007ffe0ff */
[----:B------:R-:W-:Y:S01]  /*3440*/  ISETP.NE.AND P0, PT, R10, RZ, PT ;  /* 0x000000ff0a00720c */ /* 0x000fe20003f05270 */
[----:B--2---:R-:W-:-:S04]  /*3450*/  FMUL R0, R0, R7 ;  /* 0x0000000700007220 */ /* 0x004fc80000400000 */
[----:B------:R-:W-:-:S05]  /*3460*/  FFMA R0, R9, R22, R0 ;  /* 0x0000001609007223 */ /* 0x000fca0000000000 */
[----:B------:R0:W-:Y:S03]  /*3470*/  STG.E desc[UR16][R18.64+0x4], R0 ;  /* 0x0000040012007986 */ /* 0x0001e6000c101910 */
[----:B------:R-:W-:Y:S05]  /*3480*/  @P0 BRA `(.L_x_145) ;  /* 0xfffffffc00a80947 */ /* 0x000fea000383ffff */
.L_x_86:
[----:B------:R-:W-:Y:S05]  /*3490*/  BSYNC.RECONVERGENT B0 ;  /* 0x0000000000007941 */ /* 0x000fea0003800200 */
.L_x_85:
[----:B0-2---:R-:W-:Y:S01]  /*34a0*/  VIADD R0, R6, 0xffffffff ;  /* 0xffffffff06007836 */ /* 0x005fe20000000000 */
[----:B------:R-:W-:Y:S04]  /*34b0*/  BSSY.RECONVERGENT B0, `(.L_x_146) ;  /* 0x000005b000007945 */ /* 0x000fe80003800200 */
[----:B------:R-:W-:-:S04]  /*34c0*/  VIMNMX R10, PT, PT, R0, R11, PT ;  /* 0x0000000b000a7248 */ /* 0x000fc80003fe0100 */
[----:B------:R-:W-:-:S13]  /*34d0*/  ISETP.GE.AND P0, PT, R10, 0x1, PT ;  /* 0x000000010a00780c */ /* 0x000fda0003f06270 */
[----:B------:R-:W-:Y:S05]  /*34e0*/  @!P0 BRA `(.L_x_147) ;  /* 0x00000004005c8947 */ /* 0x000fea0003800000 */
[C---:B------:R-:W-:Y:S01]  /*34f0*/  ISETP.GE.U32.AND P0, PT, R10.reuse, 0x8, PT ;  /* 0x000000080a00780c */ /* 0x040fe20003f06070 */
[----:B------:R-:W-:Y:S01]  /*3500*/  BSSY.RECONVERGENT B1, `(.L_x_148) ;  /* 0x0000025000017945 */ /* 0x000fe20003800200 */
[----:B------:R-:W-:Y:S01]  /*3510*/  LOP3.LUT R20, R10, 0x7, RZ, 0xc0, !PT ;  /* 0x000000070a147812 */ /* 0x000fe200078ec0ff */
[----:B------:R-:W-:-:S03]  /*3520*/  IMAD.MOV.U32 R7, RZ, RZ, RZ ;  /* 0x000000ffff077224 */ /* 0x000fc600078e00ff */
[----:B------:R-:W-:-:S07]  /*3530*/  ISETP.NE.AND P1, PT, R20, RZ, PT ;  /* 0x000000ff1400720c */ /* 0x000fce0003f25270 */
[----:B------:R-:W-:Y:S06]  /*3540*/  @!P0 BRA `(.L_x_149) ;  /* 0x0000000000808947 */ /* 0x000fec0003800000 */
[----:B-1-34-:R-:W0:Y:S01]  /*3550*/  LDC.64 R16, c[0x0][0x3c8] ;  /* 0x0000f200ff107b82 */ /* 0x01ae220000000a00 */
[----:B------:R-:W-:Y:S01]  /*3560*/  LOP3.LUT R7, R10, 0x7ffffff8, RZ, 0xc0, !PT ;  /* 0x7ffffff80a077812 */ /* 0x000fe200078ec0ff */
[----:B------:R-:W-:-:S03]  /*3570*/  IMAD.MOV.U32 R19, RZ, RZ, R4 ;  /* 0x000000ffff137224 */ /* 0x000fc600078e0004 */
[----:B------:R-:W-:-:S03]  /*3580*/  IADD3 R18, PT, PT, -R7, RZ, RZ ;  /* 0x000000ff07127210 */ /* 0x000fc60007ffe1ff */
[----:B------:R-:W1:Y:S01]  /*3590*/  LDC.64 R14, c[0x0][0x3c0] ;  /* 0x0000f000ff0e7b82 */ /* 0x000e620000000a00 */
[----:B0-----:R-:W-:-:S05]  /*35a0*/  IADD3 R16, P2, PT, R16, 0x10, RZ ;  /* 0x0000001010107810 */ /* 0x001fca0007f5e0ff */
[----:B------:R-:W-:Y:S01]  /*35b0*/  IMAD.X R17, RZ, RZ, R17, P2 ;  /* 0x000000ffff117224 */ /* 0x000fe200010e0611 */
[----:B-1----:R-:W-:-:S04]  /*35c0*/  IADD3 R14, P0, PT, R14, 0x10, RZ ;  /* 0x000000100e0e7810 */ /* 0x002fc80007f1e0ff */
[----:B------:R-:W-:-:S09]  /*35d0*/  IADD3.X R15, PT, PT, RZ, R15, RZ, P0, !PT ;  /* 0x0000000fff0f7210 */ /* 0x000fd200007fe4ff */
.L_x_150:
[----:B0-----:R-:W-:Y:S02]  /*35e0*/  IMAD.MOV.U32 R21, RZ, RZ, 0x7fffffff ;  /* 0x7fffffffff157424 */ /* 0x001fe400078e00ff */
[----:B------:R-:W-:-:S04]  /*35f0*/  IMAD.WIDE R8, R19, 0x4, R14 ;  /* 0x0000000413087825 */ /* 0x000fc800078e020e */
[C---:B------:R-:W-:Y:S01]  /*3600*/  IMAD.WIDE R12, R19.reuse, 0x4, R16 ;  /* 0x00000004130c7825 */ /* 0x040fe200078e0210 */
[----:B------:R0:W-:Y:S01]  /*3610*/  STG.E desc[UR16][R8.64+-0x10], R21 ;  /* 0xfffff01508007986 */ /* 0x0001e2000c101910 */
[----:B------:R-:W-:Y:S02]  /*3620*/  IADD3 R19, PT, PT, R19, 0x8, RZ ;  /* 0x0000000813137810 */ /* 0x000fe40007ffe0ff */
[----:B------:R-:W-:Y:S01]  /*3630*/  VIADD R18, R18, 0x8 ;  /* 0x0000000812127836 */ /* 0x000fe20000000000 */
[----:B------:R0:W-:Y:S04]  /*3640*/  STG.E desc[UR16][R12.64+-0x10], R21 ;  /* 0xfffff0150c007986 */ /* 0x0001e8000c101910 */
        /* <DEDUP_REMOVED lines=16> */
.L_x_149:
[----:B------:R-:W-:Y:S05]  /*3750*/  BSYNC.RECONVERGENT B1 ;  /* 0x0000000000017941 */ /* 0x000fea0003800200 */
.L_x_148:
[----:B------:R-:W-:Y:S05]  /*3760*/  @!P1 BRA `(.L_x_147) ;  /* 0x0000000000bc9947 */ /* 0x000fea0003800000 */
[----:B------:R-:W-:Y:S01]  /*3770*/  ISETP.GE.U32.AND P0, PT, R20, 0x4, PT ;  /* 0x000000041400780c */ /* 0x000fe20003f06070 */
[----:B------:R-:W-:Y:S01]  /*3780*/  BSSY.RECONVERGENT B1, `(.L_x_151) ;  /* 0x0000013000017945 */ /* 0x000fe20003800200 */
[----:B---34-:R-:W-:-:S04]  /*3790*/  LOP3.LUT R18, R10, 0x3, RZ, 0xc0, !PT ;  /* 0x000000030a127812 */ /* 0x018fc800078ec0ff */
[----:B------:R-:W-:-:S07]  /*37a0*/  ISETP.NE.AND P1, PT, R18, RZ, PT ;  /* 0x000000ff1200720c */ /* 0x000fce0003f25270 */
[----:B------:R-:W-:Y:S06]  /*37b0*/  @!P0 BRA `(.L_x_152) ;  /* 0x00000000003c8947 */ /* 0x000fec0003800000 */
[----:B0-----:R-:W0:Y:S01]  /*37c0*/  LDC.64 R8, c[0x0][0x3c0] ;  /* 0x0000f000ff087b82 */ /* 0x001e220000000a00 */
[----:B-1----:R-:W-:Y:S01]  /*37d0*/  IMAD.IADD R15, R4, 0x1, R7 ;  /* 0x00000001040f7824 */ /* 0x002fe200078e0207 */
[----:B------:R-:W-:Y:S01]  /*37e0*/  IADD3 R7, PT, PT, R7, 0x4, RZ ;  /* 0x0000000407077810 */ /* 0x000fe20007ffe0ff */
[----:B------:R-:W-:-:S05]  /*37f0*/  IMAD.MOV.U32 R17, RZ, RZ, 0x7fffffff ;  /* 0x7fffffffff117424 */ /* 0x000fca00078e00ff */
[----:B------:R-:W1:Y:S01]  /*3800*/  LDC.64 R12, c[0x0][0x3c8] ;  /* 0x0000f200ff0c7b82 */ /* 0x000e620000000a00 */
[----:B0-----:R-:W-:-:S05]  /*3810*/  IMAD.WIDE R8, R15, 0x4, R8 ;  /* 0x000000040f087825 */ /* 0x001fca00078e0208 */
[----:B------:R2:W-:Y:S01]  /*3820*/  STG.E desc[UR16][R8.64], R17 ;  /* 0x0000001108007986 */ /* 0x0005e2000c101910 */
[----:B-1----:R-:W-:-:S05]  /*3830*/  IMAD.WIDE R12, R15, 0x4, R12 ;  /* 0x000000040f0c7825 */ /* 0x002fca00078e020c */
[----:B------:R2:W-:Y:S04]  /*3840*/  STG.E desc[UR16][R12.64], R17 ;  /* 0x000000110c007986 */ /* 0x0005e8000c101910 */
[----:B------:R2:W-:Y:S04]  /*3850*/  STG.E desc[UR16][R8.64+0x4], R17 ;  /* 0x0000041108007986 */ /* 0x0005e8000c101910 */
[----:B------:R2:W-:Y:S04]  /*3860*/  STG.E desc[UR16][R12.64+0x4], R17 ;  /* 0x000004110c007986 */ /* 0x0005e8000c101910 */
[----:B------:R2:W-:Y:S04]  /*3870*/  STG.E desc[UR16][R8.64+0x8], R17 ;  /* 0x0000081108007986 */ /* 0x0005e8000c101910 */
[----:B------:R2:W-:Y:S04]  /*3880*/  STG.E desc[UR16][R12.64+0x8], R17 ;  /* 0x000008110c007986 */ /* 0x0005e8000c101910 */
[----:B------:R2:W-:Y:S04]  /*3890*/  STG.E desc[UR16][R8.64+0xc], R17 ;  /* 0x00000c1108007986 */ /* 0x0005e8000c101910 */
[----:B------:R2:W-:Y:S02]  /*38a0*/  STG.E desc[UR16][R12.64+0xc], R17 ;  /* 0x00000c110c007986 */ /* 0x0005e4000c101910 */
.L_x_152:
[----:B------:R-:W-:Y:S05]  /*38b0*/  BSYNC.RECONVERGENT B1 ;  /* 0x0000000000017941 */ /* 0x000fea0003800200 */
.L_x_151:
[----:B------:R-:W-:Y:S05]  /*38c0*/  @!P1 BRA `(.L_x_147) ;  /* 0x0000000000649947 */ /* 0x000fea0003800000 */
[----:B-1----:R-:W1:Y:S01]  /*38d0*/  LDC.64 R14, c[0x0][0x3c0] ;  /* 0x0000f000ff0e7b82 */ /* 0x002e620000000a00 */
[----:B------:R-:W-:Y:S01]  /*38e0*/  ISETP.NE.AND P0, PT, R18, 0x1, PT ;  /* 0x000000011200780c */ /* 0x000fe20003f05270 */
[----:B------:R-:W-:Y:S01]  /*38f0*/  BSSY.RECONVERGENT B1, `(.L_x_153) ;  /* 0x0000010000017945 */ /* 0x000fe20003800200 */
[----:B------:R-:W-:-:S04]  /*3900*/  LOP3.LUT R10, R10, 0x1, RZ, 0xc0, !PT ;  /* 0x000000010a0a7812 */ /* 0x000fc800078ec0ff */
[----:B------:R-:W-:Y:S01]  /*3910*/  ISETP.NE.U32.AND P1, PT, R10, 0x1, PT ;  /* 0x000000010a00780c */ /* 0x000fe20003f25070 */
[----:B--2---:R-:W2:Y:S06]  /*3920*/  LDC.64 R16, c[0x0][0x3c8] ;  /* 0x0000f200ff107b82 */ /* 0x004eac0000000a00 */
[----:B------:R-:W-:Y:S06]  /*3930*/  @!P0 BRA `(.L_x_154) ;  /* 0x00000000002c8947 */ /* 0x000fec0003800000 */
[----:B0-----:R-:W0:Y:S01]  /*3940*/  LDC.64 R8, c[0x0][0x3c0] ;  /* 0x0000f000ff087b82 */ /* 0x001e220000000a00 */
[----:B------:R-:W-:Y:S01]  /*3950*/  IMAD.IADD R19, R4, 0x1, R7 ;  /* 0x0000000104137824 */ /* 0x000fe200078e0207 */
[----:B------:R-:W-:Y:S01]  /*3960*/  IADD3 R7, PT, PT, R7, 0x2, RZ ;  /* 0x0000000207077810 */ /* 0x000fe20007ffe0ff */
[----:B------:R-:W-:-:S05]  /*3970*/  IMAD.MOV.U32 R21, RZ, RZ, 0x7fffffff ;  /* 0x7fffffffff157424 */ /* 0x000fca00078e00ff */
[----:B------:R-:W3:Y:S01]  /*3980*/  LDC.64 R12, c[0x0][0x3c8] ;  /* 0x0000f200ff0c7b82 */ /* 0x000ee20000000a00 */
[----:B0-----:R-:W-:-:S05]  /*3990*/  IMAD.WIDE R8, R19, 0x4, R8 ;  /* 0x0000000413087825 */ /* 0x001fca00078e0208 */
[----:B------:R4:W-:Y:S01]  /*39a0*/  STG.E desc[UR16][R8.64], R21 ;  /* 0x0000001508007986 */ /* 0x0009e2000c101910 */
[----:B---3--:R-:W-:-:S05]  /*39b0*/  IMAD.WIDE R12, R19, 0x4, R12 ;  /* 0x00000004130c7825 */ /* 0x008fca00078e020c */
[----:B------:R4:W-:Y:S04]  /*39c0*/  STG.E desc[UR16][R12.64], R21 ;  /* 0x000000150c007986 */ /* 0x0009e8000c101910 */
[----:B------:R4:W-:Y:S04]  /*39d0*/  STG.E desc[UR16][R8.64+0x4], R21 ;  /* 0x0000041508007986 */ /* 0x0009e8000c101910 */
[----:B------:R4:W-:Y:S02]  /*39e0*/  STG.E desc[UR16][R12.64+0x4], R21 ;  /* 0x000004150c007986 */ /* 0x0009e4000c101910 */
.L_x_154:
[----:B------:R-:W-:Y:S05]  /*39f0*/  BSYNC.RECONVERGENT B1 ;  /* 0x0000000000017941 */ /* 0x000fea0003800200 */
.L_x_153:
[----:B------:R-:W-:Y:S02]  /*3a00*/  @!P1 IMAD.IADD R7, R4, 0x1, R7 ;  /* 0x0000000104079824 */ /* 0x000fe400078e0207 */
[----:B------:R-:W-:Y:S02]  /*3a10*/  @!P1 IMAD.MOV.U32 R19, RZ, RZ, 0x7fffffff ;  /* 0x7fffffffff139424 */ /* 0x000fe400078e00ff */
[----:B01--4-:R-:W-:-:S04]  /*3a20*/  @!P1 IMAD.WIDE R8, R7, 0x4, R14 ;  /* 0x0000000407089825 */ /* 0x013fc800078e020e */
[----:B--2---:R-:W-:Y:S01]  /*3a30*/  @!P1 IMAD.WIDE R12, R7, 0x4, R16 ;  /* 0x00000004070c9825 */ /* 0x004fe200078e0210 */
[----:B------:R0:W-:Y:S04]  /*3a40*/  @!P1 STG.E desc[UR16][R8.64], R19 ;  /* 0x0000001308009986 */ /* 0x0001e8000c101910 */
[----:B------:R0:W-:Y:S02]  /*3a50*/  @!P1 STG.E desc[UR16][R12.64], R19 ;  /* 0x000000130c009986 */ /* 0x0001e4000c101910 */
.L_x_147:
[----:B------:R-:W-:Y:S05]  /*3a60*/  BSYNC.RECONVERGENT B0 ;  /* 0x0000000000007941 */ /* 0x000fea0003800200 */
.L_x_146:
[----:B------:R-:W-:-:S13]  /*3a70*/  ISETP.GT.AND P0, PT, R6, R11, PT ;  /* 0x0000000b0600720c */ /* 0x000fda0003f04270 */
[----:B------:R-:W-:Y:S05]  /*3a80*/  @P0 EXIT ;  /* 0x000000000000094d */ /* 0x000fea0003800000 */
[----:B------:R-:W-:Y:S01]  /*3a90*/  LOP3.LUT R11, R11, 0x2, RZ, 0x3c, !PT ;  /* 0x000000020b0b7812 */ /* 0x000fe200078e3cff */
[----:B------:R-:W-:Y:S01]  /*3aa0*/  BSSY.RECONVERGENT B0, `(.L_x_155) ;  /* 0x0000020000007945 */ /* 0x000fe20003800200 */
[----:B---34-:R-:W-:-:S05]  /*3ab0*/  IADD3 R14, PT, PT, R2, R5, RZ ;  /* 0x00000005020e7210 */ /* 0x018fca0007ffe0ff */
[----:B------:R-:W-:-:S05]  /*3ac0*/  IMAD.IADD R11, R11, 0x1, -R14 ;  /* 0x000000010b0b7824 */ /* 0x000fca00078e0a0e */
[----:B------:R-:W-:-:S13]  /*3ad0*/  LOP3.LUT P0, R5, R11, 0x3, RZ, 0xc0, !PT ;  /* 0x000000030b057812 */ /* 0x000fda000780c0ff */
[----:B------:R-:W-:Y:S05]  /*3ae0*/  @!P0 BRA `(.L_x_156) ;  /* 0x00000000006c8947 */ /* 0x000fea0003800000 */
[----:B------:R-:W3:Y:S01]  /*3af0*/  LDCU UR4, c[0x0][0x3ac] ;  /* 0x00007580ff0477ac */ /* 0x000ee20008000800 */
[----:B------:R-:W4:Y:S01]  /*3b00*/  LDC.64 R10, c[0x0][0x3b8] ;  /* 0x0000ee00ff0a7b82 */ /* 0x000f220000000a00 */
[----:B------:R-:W-:Y:S01]  /*3b10*/  BSSY.RECONVERGENT B1, `(.L_x_157) ;  /* 0x0000017000017945 */ /* 0x000fe20003800200 */
[----:B------:R-:W-:Y:S01]  /*3b20*/  IMAD.MOV R0, RZ, RZ, -R5 ;  /* 0x000000ffff007224 */ /* 0x000fe200078e0a05 */
[----:B-1----:R-:W-:-:S05]  /*3b30*/  MOV R15, R14 ;  /* 0x0000000e000f7202 */ /* 0x002fca0000000f00 */
[----:B0-2---:R-:W0:Y:S01]  /*3b40*/  LDC.64 R12, c[0x0][0x3c8] ;  /* 0x0000f200ff0c7b82 */ /* 0x005e220000000a00 */
[----:B---3--:R-:W-:-:S04]  /*3b50*/  IADD3 R3, PT, PT, R3, UR4, R2 ;  /* 0x0000000403037c10 */ /* 0x008fc8000fffe002 */
[----:B------:R-:W-:-:S07]  /*3b60*/  IADD3 R5, PT, PT, R3, -0x2, R4 ;  /* 0xfffffffe03057810 */ /* 0x000fce0007ffe004 */
.L_x_158:
[----:B----4-:R-:W-:-:S06]  /*3b70*/  IMAD.WIDE R2, R5, 0x4, R10 ;  /* 0x0000000405027825 */ /* 0x010fcc00078e020a */
[----:B------:R-:W2:Y:S02]  /*3b80*/  LDG.E R3, desc[UR16][R2.64] ;  /* 0x0000001002037981 */ /* 0x000ea4000c1e1900 */
[----:B--2---:R-:W-:-:S13]  /*3b90*/  FSETP.NAN.AND P0, PT, |R3|, |R3|, PT ;  /* 0x400000030300720b */ /* 0x004fda0003f08200 */
[----:B-1----:R-:W1:Y:S02]  /*3ba0*/  @!P0 LDC.64 R6, c[0x0][0x3c0] ;  /* 0x0000f000ff068b82 */ /* 0x002e640000000a00 */
[----:B-1----:R-:W-:-:S06]  /*3bb0*/  @!P0 IMAD.WIDE R6, R5, 0x4, R6 ;  /* 0x0000000405068825 */ /* 0x002fcc00078e0206 */
[----:B------:R-:W2:Y:S01]  /*3bc0*/  @!P0 LDG.E R6, desc[UR16][R6.64] ;  /* 0x0000001006068981 */ /* 0x000ea2000c1e1900 */
[----:B------:R-:W-:Y:S01]  /*3bd0*/  IMAD.MOV.U32 R17, RZ, RZ, 0x7fffffff ;  /* 0x7fffffffff117424 */ /* 0x000fe200078e00ff */
[----:B------:R-:W-:Y:S01]  /*3be0*/  IADD3 R15, PT, PT, R15, 0x1, RZ ;  /* 0x000000010f0f7810 */ /* 0x000fe20007ffe0ff */
[----:B0-----:R-:W-:-:S04]  /*3bf0*/  IMAD.WIDE R8, R5, 0x4, R12 ;  /* 0x0000000405087825 */ /* 0x001fc800078e020c */
[----:B------:R-:W-:Y:S02]  /*3c00*/  VIADD R0, R0, 0x1 ;  /* 0x0000000100007836 */ /* 0x000fe40000000000 */
[----:B------:R-:W-:Y:S02]  /*3c10*/  VIADD R5, R5, 0x1 ;  /* 0x0000000105057836 */ /* 0x000fe40000000000 */
[----:B--2---:R-:W-:Y:S01]  /*3c20*/  @!P0 FADD R16, R3, -R6 ;  /* 0x8000000603108221 */ /* 0x004fe20000000000 */
[----:B------:R-:W-:-:S04]  /*3c30*/  @!P0 FSETP.NAN.AND P1, PT, |R6|, |R6|, PT ;  /* 0x400000060600820b */ /* 0x000fc80003f28200 */
[----:B------:R-:W-:Y:S02]  /*3c40*/  @!P0 FSEL R17, R16, +QNAN , !P1 ;  /* 0x7fffffff10118808 */ /* 0x000fe40004800000 */
[----:B------:R-:W-:-:S03]  /*3c50*/  ISETP.NE.AND P0, PT, R0, RZ, PT ;  /* 0x000000ff0000720c */ /* 0x000fc60003f05270 */
[----:B------:R1:W-:Y:S10]  /*3c60*/  STG.E desc[UR16][R8.64], R17 ;  /* 0x0000001108007986 */ /* 0x0003f4000c101910 */
[----:B------:R-:W-:Y:S05]  /*3c70*/  @P0 BRA `(.L_x_158) ;  /* 0xfffffffc00bc0947 */ /* 0x000fea000383ffff */
[----:B------:R-:W-:Y:S05]  /*3c80*/  BSYNC.RECONVERGENT B1 ;  /* 0x0000000000017941 */ /* 0x000fea0003800200 */
.L_x_157:
[----:B------:R-:W-:-:S07]  /*3c90*/  VIADD R0, R15, 0xfffffffe ;  /* 0xfffffffe0f007836 */ /* 0x000fce0000000000 */
.L_x_156:
[----:B------:R-:W-:Y:S05]  /*3ca0*/  BSYNC.RECONVERGENT B0 ;  /* 0x0000000000007941 */ /* 0x000fea0003800200 */
.L_x_155:
[----:B------:R-:W3:Y:S02]  /*3cb0*/  LDC R3, c[0x0][0x3a8] ;  /* 0x0000ea00ff037b82 */ /* 0x000ee40000000800 */
[----:B---3--:R-:W-:-:S04]  /*3cc0*/  IADD3 R14, PT, PT, -R14, 0x1, R3 ;  /* 0x000000010e0e7810 */ /* 0x008fc80007ffe103 */
[----:B------:R-:W-:-:S13]  /*3cd0*/  ISETP.GE.U32.AND P0, PT, R14, 0x3, PT ;  /* 0x000000030e00780c */ /* 0x000fda0003f06070 */
[----:B------:R-:W-:Y:S05]  /*3ce0*/  @!P0 EXIT ;  /* 0x000000000000894d */ /* 0x000fea0003800000 */
[----:B------:R-:W3:Y:S01]  /*3cf0*/  LDCU.128 UR8, c[0x0][0x3c0] ;  /* 0x00007800ff0877ac */ /* 0x000ee20008000c00 */
[----:B012---:R-:W-:Y:S01]  /*3d00*/  IADD3 R9, PT, PT, R4, R0, RZ ;  /* 0x0000000004097210 */ /* 0x007fe20007ffe0ff */
[----:B------:R-:W0:Y:S01]  /*3d10*/  LDCU.64 UR6, c[0x0][0x3b8] ;  /* 0x00007700ff0677ac */ /* 0x000e220008000a00 */
[----:B------:R-:W1:Y:S01]  /*3d20*/  LDCU UR12, c[0x0][0x3a8] ;  /* 0x00007500ff0c77ac */ /* 0x000e620008000800 */
[----:B---3--:R-:W-:Y:S02]  /*3d30*/  UIADD3 UR8, UP2, UPT, UR8, 0x8, URZ ;  /* 0x0000000808087890 */ /* 0x008fe4000ff5e0ff */
[----:B------:R-:W-:Y:S02]  /*3d40*/  UIADD3 UR4, UP0, UPT, UR10, 0x8, URZ ;  /* 0x000000080a047890 */ /* 0x000fe4000ff1e0ff */
[----:B0-----:R-:W-:Y:S02]  /*3d50*/  UIADD3 UR6, UP1, UPT, UR6, 0x8, URZ ;  /* 0x0000000806067890 */ /* 0x001fe4000ff3e0ff */
[----:B------:R-:W-:-:S02]  /*3d60*/  UIADD3.X UR9, UPT, UPT, URZ, UR9, URZ, UP2, !UPT ;  /* 0x00000009ff097290 */ /* 0x000fc400097fe4ff */
[----:B------:R-:W-:Y:S02]  /*3d70*/  UIADD3.X UR5, UPT, UPT, URZ, UR11, URZ, UP0, !UPT ;  /* 0x0000000bff057290 */ /* 0x000fe400087fe4ff */
[----:B-1----:R-:W-:-:S12]  /*3d80*/  UIADD3.X UR7, UPT, UPT, URZ, UR7, URZ, UP1, !UPT ;  /* 0x00000007ff077290 */ /* 0x002fd80008ffe4ff */
.L_x_159:
[----:B------:R-:W-:Y:S02]  /*3d90*/  IMAD.U32 R4, RZ, RZ, UR6 ;  /* 0x00000006ff047e24 */ /* 0x000fe4000f8e00ff */
[----:B------:R-:W-:Y:S02]  /*3da0*/  IMAD.U32 R5, RZ, RZ, UR7 ;  /* 0x00000007ff057e24 */ /* 0x000fe4000f8e00ff */
[----:B------:R-:W-:-:S05]  /*3db0*/  IMAD.WIDE R4, R9, 0x4, R4 ;  /* 0x0000000409047825 */ /* 0x000fca00078e0204 */
[----:B0-----:R-:W2:Y:S01]  /*3dc0*/  LDG.E R11, desc[UR16][R4.64+-0x8] ;  /* 0xfffff810040b7981 */ /* 0x001ea2000c1e1900 */
[----:B------:R-:W-:Y:S01]  /*3dd0*/  MOV R6, UR8 ;  /* 0x0000000800067c02 */ /* 0x000fe20008000f00 */
[----:B------:R-:W-:-:S04]  /*3de0*/  IMAD.U32 R7, RZ, RZ, UR9 ;  /* 0x00000009ff077e24 */ /* 0x000fc8000f8e00ff */
[----:B------:R-:W-:Y:S01]  /*3df0*/  IMAD.WIDE R6, R9, 0x4, R6 ;  /* 0x0000000409067825 */ /* 0x000fe200078e0206 */
[----:B--2---:R-:W-:-:S13]  /*3e00*/  FSETP.NAN.AND P0, PT, |R11|, |R11|, PT ;  /* 0x4000000b0b00720b */ /* 0x004fda0003f08200 */
[----:B------:R-:W2:Y:S01]  /*3e10*/  @!P0 LDG.E R8, desc[UR16][R6.64+-0x8] ;  /* 0xfffff81006088981 */ /* 0x000ea2000c1e1900 */
[----:B------:R-:W-:Y:S01]  /*3e20*/  MOV R3, UR5 ;  /* 0x0000000500037c02 */ /* 0x000fe20008000f00 */
[----:B------:R-:W-:-:S04]  /*3e30*/  IMAD.U32 R2, RZ, RZ, UR4 ;  /* 0x00000004ff027e24 */ /* 0x000fc8000f8e00ff */
[----:B------:R-:W-:Y:S01]  /*3e40*/  IMAD.WIDE R2, R9, 0x4, R2 ;  /* 0x0000000409027825 */ /* 0x000fe200078e0202 */
[----:B--2---:R-:W-:-:S03]  /*3e50*/  @!P0 FSETP.NAN.AND P1, PT, |R8|, |R8|, PT ;  /* 0x400000080800820b */ /* 0x004fc60003f28200 */
[----:B------:R-:W-:Y:S01]  /*3e60*/  @!P0 FADD R8, R11, -R8 ;  /* 0x800000080b088221 */ /* 0x000fe20000000000 */
[----:B------:R-:W-:-:S04]  /*3e70*/  IMAD.MOV.U32 R11, RZ, RZ, 0x7fffffff ;  /* 0x7fffffffff0b7424 */ /* 0x000fc800078e00ff */
[----:B------:R-:W-:-:S05]  /*3e80*/  @!P0 FSEL R11, R8, +QNAN , !P1 ;  /* 0x7fffffff080b8808 */ /* 0x000fca0004800000 */
[----:B------:R0:W-:Y:S04]  /*3e90*/  STG.E desc[UR16][R2.64+-0x8], R11 ;  /* 0xfffff80b02007986 */ /* 0x0001e8000c101910 */
[----:B------:R-:W2:Y:S02]  /*3ea0*/  LDG.E R15, desc[UR16][R4.64+-0x4] ;  /* 0xfffffc10040f7981 */ /* 0x000ea4000c1e1900 */
[----:B--2---:R-:W-:-:S13]  /*3eb0*/  FSETP.NAN.AND P0, PT, |R15|, |R15|, PT ;  /* 0x4000000f0f00720b */ /* 0x004fda0003f08200 */
[----:B------:R-:W2:Y:S01]  /*3ec0*/  @!P0 LDG.E R8, desc[UR16][R6.64+-0x4] ;  /* 0xfffffc1006088981 */ /* 0x000ea2000c1e1900 */
[----:B------:R-:W-:Y:S02]  /*3ed0*/  IMAD.MOV.U32 R13, RZ, RZ, 0x7fffffff ;  /* 0x7fffffffff0d7424 */ /* 0x000fe400078e00ff */
[----:B--2---:R-:W-:Y:S01]  /*3ee0*/  @!P0 FADD R10, R15, -R8 ;  /* 0x800000080f0a8221 */ /* 0x004fe20000000000 */
[----:B------:R-:W-:-:S04]  /*3ef0*/  @!P0 FSETP.NAN.AND P1, PT, |R8|, |R8|, PT ;  /* 0x400000080800820b */ /* 0x000fc80003f28200 */
[----:B------:R-:W-:-:S05]  /*3f00*/  @!P0 FSEL R13, R10, +QNAN , !P1 ;  /* 0x7fffffff0a0d8808 */ /* 0x000fca0004800000 */
[----:B------:R1:W-:Y:S04]  /*3f10*/  STG.E desc[UR16][R2.64+-0x4], R13 ;  /* 0xfffffc0d02007986 */ /* 0x0003e8000c101910 */
[----:B------:R-:W2:Y:S02]  /*3f20*/  LDG.E R15, desc[UR16][R4.64] ;  /* 0x00000010040f7981 */ /* 0x000ea4000c1e1900 */
[----:B--2---:R-:W-:-:S13]  /*3f30*/  FSETP.NAN.AND P0, PT, |R15|, |R15|, PT ;  /* 0x4000000f0f00720b */ /* 0x004fda0003f08200 */
[----:B------:R-:W2:Y:S01]  /*3f40*/  @!P0 LDG.E R8, desc[UR16][R6.64] ;  /* 0x0000001006088981 */ /* 0x000ea2000c1e1900 */
[----:B0-----:R-:W-:Y:S01]  /*3f50*/  MOV R11, 0x7fffffff ;  /* 0x7fffffff000b7802 */ /* 0x001fe20000000f00 */
[----:B--2---:R-:W-:Y:S01]  /*3f60*/  @!P0 FADD R10, R15, -R8 ;  /* 0x800000080f0a8221 */ /* 0x004fe20000000000 */
[----:B------:R-:W-:-:S04]  /*3f70*/  @!P0 FSETP.NAN.AND P1, PT, |R8|, |R8|, PT ;  /* 0x400000080800820b */ /* 0x000fc80003f28200 */
[----:B------:R-:W-:-:S05]  /*3f80*/  @!P0 FSEL R11, R10, +QNAN , !P1 ;  /* 0x7fffffff0a0b8808 */ /* 0x000fca0004800000 */
[----:B------:R0:W-:Y:S04]  /*3f90*/  STG.E desc[UR16][R2.64], R11 ;  /* 0x0000000b02007986 */ /* 0x0001e8000c101910 */
[----:B------:R-:W2:Y:S02]  /*3fa0*/  LDG.E R15, desc[UR16][R4.64+0x4] ;  /* 0x00000410040f7981 */ /* 0x000ea4000c1e1900 */
[----:B--2---:R-:W-:-:S13]  /*3fb0*/  FSETP.NAN.AND P0, PT, |R15|, |R15|, PT ;  /* 0x4000000f0f00720b */ /* 0x004fda0003f08200 */
[----:B------:R-:W2:Y:S01]  /*3fc0*/  @!P0 LDG.E R8, desc[UR16][R6.64+0x4] ;  /* 0x0000041006088981 */ /* 0x000ea2000c1e1900 */
[----:B-1----:R-:W-:Y:S01]  /*3fd0*/  IMAD.MOV.U32 R13, RZ, RZ, 0x7fffffff ;  /* 0x7fffffffff0d7424 */ /* 0x002fe200078e00ff */
[----:B------:R-:W-:Y:S01]  /*3fe0*/  IADD3 R9, PT, PT, R9, 0x4, RZ ;  /* 0x0000000409097810 */ /* 0x000fe20007ffe0ff */
        /* <DEDUP_REMOVED lines=8> */
        .weak           $__internal_2_$__cuda_sm20_div_rn_f64_full
        .type           $__internal_2_$__cuda_sm20_div_rn_f64_full,@function
        .size           $__internal_2_$__cuda_sm20_div_rn_f64_full,($__internal_3_$__cuda_sm3x_div_rn_noftz_f32_slowpath - $__internal_2_$__cuda_sm20_div_rn_f64_full)
$__internal_2_$__cuda_sm20_div_rn_f64_full:
[----:B------:R-:W-:Y:S01]  /*4070*/  FSETP.GEU.AND P3, PT, |R21|, 1.469367938527859385e-39, PT ;  /* 0x001000001500780b */ /* 0x000fe20003f6e200 */
[----:B------:R-:W-:Y:S01]  /*4080*/  IMAD.MOV.U32 R30, RZ, RZ, 0x1ca00000 ;  /* 0x1ca00000ff1e7424 */ /* 0x000fe200078e00ff */
[C---:B------:R-:W-:Y:S01]  /*4090*/  FSETP.GEU.AND P0, PT, |R25|.reuse, 1.469367938527859385e-39, PT ;  /* 0x001000001900780b */ /* 0x040fe20003f0e200 */
[----:B------:R-:W-:Y:S01]  /*40a0*/  IMAD.MOV.U32 R38, RZ, RZ, 0x1 ;  /* 0x00000001ff267424 */ /* 0x000fe200078e00ff */
[----:B------:R-:W-:Y:S01]  /*40b0*/  LOP3.LUT R22, R25, 0x800fffff, RZ, 0xc0, !PT ;  /* 0x800fffff19167812 */ /* 0x000fe200078ec0ff */
[----:B------:R-:W-:Y:S01]  /*40c0*/  BSSY.RECONVERGENT B1, `(.L_x_160) ;  /* 0x0000052000017945 */ /* 0x000fe20003800200 */
[----:B------:R-:W-:Y:S02]  /*40d0*/  LOP3.LUT R31, R21, 0x7ff00000, RZ, 0xc0, !PT ;  /* 0x7ff00000151f7812 */ /* 0x000fe400078ec0ff */
[----:B------:R-:W-:Y:S01]  /*40e0*/  LOP3.LUT R23, R22, 0x3ff00000, RZ, 0xfc, !PT ;  /* 0x3ff0000016177812 */ /* 0x000fe200078efcff */
[----:B------:R-:W-:Y:S01]  /*40f0*/  IMAD.MOV.U32 R22, RZ, RZ, R24 ;  /* 0x000000ffff167224 */ /* 0x000fe200078e0018 */
[----:B------:R-:W-:-:S02]  /*4100*/  LOP3.LUT R37, R25, 0x7ff00000, RZ, 0xc0, !PT ;  /* 0x7ff0000019257812 */ /* 0x000fc400078ec0ff */
[----:B------:R-:W-:Y:S01]  /*4110*/  MOV R36, R31 ;  /* 0x0000001f00247202 */ /* 0x000fe20000000f00 */
[----:B------:R-:W-:Y:S01]  /*4120*/  @!P3 IMAD.MOV.U32 R28, RZ, RZ, RZ ;  /* 0x000000ffff1cb224 */ /* 0x000fe200078e00ff */
[----:B------:R-:W-:Y:S01]  /*4130*/  @!P3 LOP3.LUT R26, R25, 0x7ff00000, RZ, 0xc0, !PT ;  /* 0x7ff00000191ab812 */ /* 0x000fe200078ec0ff */
[----:B------:R-:W-:Y:S01]  /*4140*/  @!P0 DMUL R22, R24, 8.98846567431157953865e+307 ;  /* 0x7fe0000018168828 */ /* 0x000fe20000000000 */
[C---:B------:R-:W-:Y:S02]  /*4150*/  ISETP.GE.U32.AND P2, PT, R31.reuse, R37, PT ;  /* 0x000000251f00720c */ /* 0x040fe40003f46070 */
[----:B------:R-:W-:Y:S02]  /*4160*/  @!P3 ISETP.GE.U32.AND P4, PT, R31, R26, PT ;  /* 0x0000001a1f00b20c */ /* 0x000fe40003f86070 */
[C---:B------:R-:W-:Y:S01]  /*4170*/  SEL R27, R30.reuse, 0x63400000, !P2 ;  /* 0x634000001e1b7807 */ /* 0x040fe20005000000 */
[----:B------:R-:W0:Y:S01]  /*4180*/  MUFU.RCP64H R39, R23 ;  /* 0x0000001700277308 */ /* 0x000e220000001800 */
[----:B------:R-:W-:-:S02]  /*4190*/  @!P3 SEL R29, R30, 0x63400000, !P4 ;  /* 0x634000001e1db807 */ /* 0x000fc40006000000 */
[--C-:B------:R-:W-:Y:S02]  /*41a0*/  LOP3.LUT R27, R27, 0x800fffff, R21.reuse, 0xf8, !PT ;  /* 0x800fffff1b1b7812 */ /* 0x100fe400078ef815 */
[----:B------:R-:W-:Y:S02]  /*41b0*/  @!P3 LOP3.LUT R26, R29, 0x80000000, R21, 0xf8, !PT ;  /* 0x800000001d1ab812 */ /* 0x000fe400078ef815 */
[----:B------:R-:W-:Y:S02]  /*41c0*/  @!P0 LOP3.LUT R37, R23, 0x7ff00000, RZ, 0xc0, !PT ;  /* 0x7ff0000017258812 */ /* 0x000fe400078ec0ff */
[----:B------:R-:W-:Y:S02]  /*41d0*/  @!P3 LOP3.LUT R29, R26, 0x100000, RZ, 0xfc, !PT ;  /* 0x001000001a1db812 */ /* 0x000fe400078efcff */
[----:B------:R-:W-:-:S06]  /*41e0*/  MOV R26, R20 ;  /* 0x00000014001a7202 */ /* 0x000fcc0000000f00 */
        /* <DEDUP_REMOVED lines=11> */
[----:B------:R-:W-:Y:S01]  /*42a0*/  ISETP.GT.U32.AND P0, PT, R38, 0x7feffffe, PT ;  /* 0x7feffffe2600780c */ /* 0x000fe20003f04070 */
[----:B------:R-:W-:-:S05]  /*42b0*/  VIADD R38, R37, 0xffffffff ;  /* 0xffffffff25267836 */ /* 0x000fca0000000000 */
[----:B------:R-:W-:-:S13]  /*42c0*/  ISETP.GT.U32.OR P0, PT, R38, 0x7feffffe, P0 ;  /* 0x7feffffe2600780c */ /* 0x000fda0000704470 */
[----:B------:R-:W-:Y:S05]  /*42d0*/  @P0 BRA `(.L_x_161) ;  /* 0x00000000006c0947 */ /* 0x000fea0003800000 */
[----:B------:R-:W-:Y:S01]  /*42e0*/  LOP3.LUT R20, R25, 0x7ff00000, RZ, 0xc0, !PT ;  /* 0x7ff0000019147812 */ /* 0x000fe200078ec0ff */
[----:B------:R-:W-:-:S03]  /*42f0*/  IMAD.MOV.U32 R36, RZ, RZ, RZ ;  /* 0x000000ffff247224 */ /* 0x000fc600078e00ff */
[CC--:B------:R-:W-:Y:S02]  /*4300*/  ISETP.GE.U32.AND P0, PT, R31.reuse, R20.reuse, PT ;  /* 0x000000141f00720c */ /* 0x0c0fe40003f06070 */
[----:B------:R-:W-:Y:S02]  /*4310*/  VIADDMNMX R20, R31, -R20, 0xb9600000, !PT ;  /* 0xb96000001f147446 */ /* 0x000fe40007800914 */
[----:B------:R-:W-:Y:S02]  /*4320*/  SEL R21, R30, 0x63400000, !P0 ;  /* 0x634000001e157807 */ /* 0x000fe40004000000 */
[----:B------:R-:W-:-:S04]  /*4330*/  VIMNMX R20, PT, PT, R20, 0x46a00000, PT ;  /* 0x46a0000014147848 */ /* 0x000fc80003fe0100 */
[----:B------:R-:W-:-:S05]  /*4340*/  IADD3 R20, PT, PT, -R21, R20, RZ ;  /* 0x0000001415147210 */ /* 0x000fca0007ffe1ff */
[----:B------:R-:W-:-:S06]  /*4350*/  VIADD R37, R20, 0x7fe00000 ;  /* 0x7fe0000014257836 */ /* 0x000fcc0000000000 */
        /* <DEDUP_REMOVED lines=10> */
[----:B------:R-:W-:Y:S01]  /*4400*/  IADD3 R20, PT, PT, -R20, -0x43300000, RZ ;  /* 0xbcd0000014147810 */ /* 0x000fe20007ffe1ff */
[----:B------:R-:W-:-:S06]  /*4410*/  IMAD.MOV.U32 R22, RZ, RZ, RZ ;  /* 0x000000ffff167224 */ /* 0x000fcc00078e00ff */
[----:B------:R-:W-:Y:S02]  /*4420*/  DFMA R22, R30, -R22, R28 ;  /* 0x800000161e16722b */ /* 0x000fe4000000001c */
[----:B------:R-:W-:-:S08]  /*4430*/  DMUL.RP R28, R28, R36 ;  /* 0x000000241c1c7228 */ /* 0x000fd00000008000 */
[----:B------:R-:W-:Y:S02]  /*4440*/  FSETP.NEU.AND P0, PT, |R23|, R20, PT ;  /* 0x000000141700720b */ /* 0x000fe40003f0d200 */
[----:B------:R-:W-:Y:S02]  /*4450*/  LOP3.LUT R21, R29, R24, RZ, 0x3c, !PT ;  /* 0x000000181d157212 */ /* 0x000fe400078e3cff */
[----:B------:R-:W-:Y:S02]  /*4460*/  FSEL R30, R28, R30, !P0 ;  /* 0x0000001e1c1e7208 */ /* 0x000fe40004000000 */
[----:B------:R-:W-:Y:S01]  /*4470*/  FSEL R31, R21, R31, !P0 ;  /* 0x0000001f151f7208 */ /* 0x000fe20004000000 */
[----:B------:R-:W-:Y:S06]  /*4480*/  BRA `(.L_x_162) ;  /* 0x0000000000547947 */ /* 0x000fec0003800000 */
.L_x_161:
[----:B------:R-:W-:-:S14]  /*4490*/  DSETP.NAN.AND P0, PT, R20, R20, PT ;  /* 0x000000141400722a */ /* 0x000fdc0003f08000 */
[----:B------:R-:W-:Y:S05]  /*44a0*/  @P0 BRA `(.L_x_163) ;  /* 0x0000000000440947 */ /* 0x000fea0003800000 */
[----:B------:R-:W-:-:S14]  /*44b0*/  DSETP.NAN.AND P0, PT, R24, R24, PT ;  /* 0x000000181800722a */ /* 0x000fdc0003f08000 */
[----:B------:R-:W-:Y:S05]  /*44c0*/  @P0 BRA `(.L_x_164) ;  /* 0x0000000000300947 */ /* 0x000fea0003800000 */
[----:B------:R-:W-:Y:S01]  /*44d0*/  ISETP.NE.AND P0, PT, R36, R37, PT ;  /* 0x000000252400720c */ /* 0x000fe20003f05270 */
[----:B------:R-:W-:Y:S01]  /*44e0*/  IMAD.MOV.U32 R31, RZ, RZ, -0x80000 ;  /* 0xfff80000ff1f7424 */ /* 0x000fe200078e00ff */
[----:B------:R-:W-:-:S11]  /*44f0*/  MOV R30, 0x0 ;  /* 0x00000000001e7802 */ /* 0x000fd60000000f00 */
[----:B------:R-:W-:Y:S05]  /*4500*/  @!P0 BRA `(.L_x_162) ;  /* 0x0000000000348947 */ /* 0x000fea0003800000 */
[----:B------:R-:W-:Y:S02]  /*4510*/  ISETP.NE.AND P0, PT, R36, 0x7ff00000, PT ;  /* 0x7ff000002400780c */ /* 0x000fe40003f05270 */
[----:B------:R-:W-:Y:S02]  /*4520*/  LOP3.LUT R31, R21, 0x80000000, R25, 0x48, !PT ;  /* 0x80000000151f7812 */ /* 0x000fe400078e4819 */
[----:B------:R-:W-:-:S13]  /*4530*/  ISETP.EQ.OR P0, PT, R37, RZ, !P0 ;  /* 0x000000ff2500720c */ /* 0x000fda0004702670 */
[----:B------:R-:W-:Y:S01]  /*4540*/  @P0 LOP3.LUT R20, R31, 0x7ff00000, RZ, 0xfc, !PT ;  /* 0x7ff000001f140812 */ /* 0x000fe200078efcff */
[----:B------:R-:W-:Y:S01]  /*4550*/  @!P0 IMAD.MOV.U32 R30, RZ, RZ, RZ ;  /* 0x000000ffff1e8224 */ /* 0x000fe200078e00ff */
[----:B------:R-:W-:-:S03]  /*4560*/  @P0 MOV R30, RZ ;  /* 0x000000ff001e0202 */ /* 0x000fc60000000f00 */
[----:B------:R-:W-:Y:S01]  /*4570*/  @P0 IMAD.MOV.U32 R31, RZ, RZ, R20 ;  /* 0x000000ffff1f0224 */ /* 0x000fe200078e0014 */
[----:B------:R-:W-:Y:S06]  /*4580*/  BRA `(.L_x_162) ;  /* 0x0000000000147947 */ /* 0x000fec0003800000 */
.L_x_164:
[----:B------:R-:W-:Y:S01]  /*4590*/  LOP3.LUT R31, R25, 0x80000, RZ, 0xfc, !PT ;  /* 0x00080000191f7812 */ /* 0x000fe200078efcff */
[----:B------:R-:W-:Y:S01]  /*45a0*/  IMAD.MOV.U32 R30, RZ, RZ, R24 ;  /* 0x000000ffff1e7224 */ /* 0x000fe200078e0018 */
[----:B------:R-:W-:Y:S06]  /*45b0*/  BRA `(.L_x_162) ;  /* 0x0000000000087947 */ /* 0x000fec0003800000 */
.L_x_163:
[----:B------:R-:W-:Y:S02]  /*45c0*/  LOP3.LUT R31, R21, 0x80000, RZ, 0xfc, !PT ;  /* 0x00080000151f7812 */ /* 0x000fe400078efcff */
[----:B------:R-:W-:-:S07]  /*45d0*/  MOV R30, R20 ;  /* 0x00000014001e7202 */ /* 0x000fce0000000f00 */
.L_x_162:
[----:B------:R-:W-:Y:S05]  /*45e0*/  BSYNC.RECONVERGENT B1 ;  /* 0x0000000000017941 */ /* 0x000fea0003800200 */
.L_x_160:
[----:B------:R-:W-:Y:S02]  /*45f0*/  IMAD.MOV.U32 R20, RZ, RZ, R0 ;  /* 0x000000ffff147224 */ /* 0x000fe400078e0000 */
[----:B------:R-:W-:-:S04]  /*4600*/  IMAD.MOV.U32 R21, RZ, RZ, 0x0 ;  /* 0x00000000ff157424 */ /* 0x000fc800078e00ff */
[----:B------:R-:W-:Y:S05]  /*4610*/  RET.REL.NODEC R20 `(vwmacd_batch_f32) ;  /* 0xffffffb814787950 */ /* 0x000fea0003c3ffff */
        .weak           $__internal_3_$__cuda_sm3x_div_rn_noftz_f32_slowpath
        .type           $__internal_3_$__cuda_sm3x_div_rn_noftz_f32_slowpath,@function
        .size           $__internal_3_$__cuda_sm3x_div_rn_noftz_f32_slowpath,(.L_x_181 - $__internal_3_$__cuda_sm3x_div_rn_noftz_f32_slowpath)
$__internal_3_$__cuda_sm3x_div_rn_noftz_f32_slowpath:
[--C-:B------:R-:W-:Y:S01]  /*4620*/  SHF.R.U32.HI R7, RZ, 0x17, R0.reuse ;  /* 0x00000017ff077819 */ /* 0x100fe20000011600 */
[----:B------:R-:W-:Y:S04]  /*4630*/  BSSY.RECONVERGENT B2, `(.L_x_165) ;  /* 0x000005c000027945 */ /* 0x000fe80003800200 */
[----:B------:R-:W-:Y:S01]  /*4640*/  BSSY.RELIABLE B3, `(.L_x_166) ;  /* 0x000001a000037945 */ /* 0x000fe20003800100 */
[----:B------:R-:W-:Y:S01]  /*4650*/  IMAD.MOV.U32 R10, RZ, RZ, R0 ;  /* 0x000000ffff0a7224 */ /* 0x000fe200078e0000 */
[----:B------:R-:W-:-:S04]  /*4660*/  LOP3.LUT R7, R7, 0xff, RZ, 0xc0, !PT ;  /* 0x000000ff07077812 */ /* 0x000fc800078ec0ff */
[----:B------:R-:W-:-:S04]  /*4670*/  IADD3 R11, PT, PT, R7, -0x1, RZ ;  /* 0xffffffff070b7810 */ /* 0x000fc80007ffe0ff */
[----:B------:R-:W-:-:S13]  /*4680*/  ISETP.GT.U32.AND P0, PT, R11, 0xfd, PT ;  /* 0x000000fd0b00780c */ /* 0x000fda0003f04070 */
[----:B------:R-:W-:Y:S01]  /*4690*/  @!P0 IMAD.MOV.U32 R12, RZ, RZ, RZ ;  /* 0x000000ffff0c8224 */ /* 0x000fe200078e00ff */
[----:B------:R-:W-:Y:S06]  /*46a0*/  @!P0 BRA `(.L_x_167) ;  /* 0x00000000004c8947 */ /* 0x000fec0003800000 */
[----:B------:R-:W-:-:S13]  /*46b0*/  FSETP.GTU.FTZ.AND P0, PT, |R0|, +INF , PT ;  /* 0x7f8000000000780b */ /* 0x000fda0003f1c200 */
[----:B------:R-:W-:Y:S05]  /*46c0*/  @P0 BREAK.RELIABLE B3 ;  /* 0x0000000000030942 */ /* 0x000fea0003800100 */
[----:B------:R-:W-:Y:S05]  /*46d0*/  @P0 BRA `(.L_x_168) ;  /* 0x0000000400400947 */ /* 0x000fea0003800000 */
[----:B------:R-:W-:-:S05]  /*46e0*/  HFMA2 R9, -RZ, RZ, 2, 0 ;  /* 0x40000000ff097431 */ /* 0x000fca00000001ff */
[----:B------:R-:W-:-:S13]  /*46f0*/  LOP3.LUT P0, RZ, R10, 0x7fffffff, R9, 0xc8, !PT ;  /* 0x7fffffff0aff7812 */ /* 0x000fda000780c809 */
[----:B------:R-:W-:Y:S05]  /*4700*/  @!P0 BREAK.RELIABLE B3 ;  /* 0x0000000000038942 */ /* 0x000fea0003800100 */
[----:B------:R-:W-:Y:S05]  /*4710*/  @!P0 BRA `(.L_x_169) ;  /* 0x0000000400288947 */ /* 0x000fea0003800000 */
[----:B------:R-:W-:Y:S02]  /*4720*/  FSETP.NEU.FTZ.AND P0, PT, |R0|, +INF , PT ;  /* 0x7f8000000000780b */ /* 0x000fe40003f1d200 */
[----:B------:R-:W-:-:S04]  /*4730*/  LOP3.LUT P1, RZ, R9, 0x7fffffff, RZ, 0xc0, !PT ;  /* 0x7fffffff09ff7812 */ /* 0x000fc8000782c0ff */
[----:B------:R-:W-:-:S13]  /*4740*/  PLOP3.LUT P0, PT, P0, P1, PT, 0x2f, 0xf2 ;  /* 0x0000000000f2781c */ /* 0x000fda0000702577 */
[----:B------:R-:W-:Y:S05]  /*4750*/  @P0 BREAK.RELIABLE B3 ;  /* 0x0000000000030942 */ /* 0x000fea0003800100 */
[----:B------:R-:W-:Y:S05]  /*4760*/  @P0 BRA `(.L_x_170) ;  /* 0x00000004000c0947 */ /* 0x000fea0003800000 */
[----:B------:R-:W-:-:S13]  /*4770*/  LOP3.LUT P0, RZ, R10, 0x7fffffff, RZ, 0xc0, !PT ;  /* 0x7fffffff0aff7812 */ /* 0x000fda000780c0ff */
[----:B------:R-:W-:Y:S05]  /*4780*/  @!P0 BREAK.RELIABLE B3 ;  /* 0x0000000000038942 */ /* 0x000fea0003800100 */
[----:B------:R-:W-:Y:S05]  /*4790*/  @!P0 BRA `(.L_x_171) ;  /* 0x0000000000f48947 */ /* 0x000fea0003800000 */
[----:B------:R-:W-:Y:S01]  /*47a0*/  ISETP.GE.AND P0, PT, R11, RZ, PT ;  /* 0x000000ff0b00720c */ /* 0x000fe20003f06270 */
[----:B------:R-:W-:-:S12]  /*47b0*/  IMAD.MOV.U32 R12, RZ, RZ, RZ ;  /* 0x000000ffff0c7224 */ /* 0x000fd800078e00ff */
[----:B------:R-:W-:Y:S01]  /*47c0*/  @!P0 FFMA R10, R0, 1.84467440737095516160e+19, RZ ;  /* 0x5f800000000a8823 */ /* 0x000fe200000000ff */
[----:B------:R-:W-:-:S07]  /*47d0*/  @!P0 VIADD R12, R12, 0x40 ;  /* 0x000000400c0c8836 */ /* 0x000fce0000000000 */
.L_x_167:
[----:B------:R-:W-:Y:S05]  /*47e0*/  BSYNC.RELIABLE B3 ;  /* 0x0000000000037941 */ /* 0x000fea0003800100 */
.L_x_166:
[----:B------:R-:W-:Y:S01]  /*47f0*/  LEA R9, R7, 0xc0800000, 0x17 ;  /* 0xc080000007097811 */ /* 0x000fe200078eb8ff */
[----:B------:R-:W-:Y:S01]  /*4800*/  UMOV UR4, 0x40000000 ;  /* 0x4000000000047882 */ /* 0x000fe20000000000 */
[----:B------:R-:W-:Y:S01]  /*4810*/  IADD3 R7, PT, PT, R12, 0x80, -R7 ;  /* 0x000000800c077810 */ /* 0x000fe20007ffe807 */
[----:B------:R-:W-:Y:S01]  /*4820*/  UIADD3 UR4, UPT, UPT, UR4, -0x800000, URZ ;  /* 0xff80000004047890 */ /* 0x000fe2000fffe0ff */
[----:B------:R-:W-:Y:S01]  /*4830*/  IADD3 R9, PT, PT, -R9, R10, RZ ;  /* 0x0000000a09097210 */ /* 0x000fe20007ffe1ff */
[----:B------:R-:W-:Y:S03]  /*4840*/  BSSY.RECONVERGENT B3, `(.L_x_172) ;  /* 0x0000031000037945 */ /* 0x000fe60003800200 */
        /* <DEDUP_REMOVED lines=10> */
[----:B------:R-:W-:-:S05]  /*48f0*/  LOP3.LUT R9, R9, 0xff, RZ, 0xc0, !PT ;  /* 0x000000ff09097812 */ /* 0x000fca00078ec0ff */
[----:B------:R-:W-:-:S04]  /*4900*/  IMAD.IADD R11, R9, 0x1, R7 ;  /* 0x00000001090b7824 */ /* 0x000fc800078e0207 */
        /* <DEDUP_REMOVED lines=28> */
[----:B------:R-:W-:-:S05]  /*4ad0*/  LOP3.LUT R7, R7, R0, RZ, 0xc0, !PT ;  /* 0x0000000007077212 */ /* 0x000fca00078ec0ff */
[----:B------:R-:W-:-:S05]  /*4ae0*/  IMAD.IADD R7, R12, 0x1, R7 ;  /* 0x000000010c077824 */ /* 0x000fca00078e0207 */
[----:B------:R-:W-:Y:S01]  /*4af0*/  LOP3.LUT R10, R7, R10, RZ, 0xfc, !PT ;  /* 0x0000000a070a7212 */ /* 0x000fe200078efcff */
[----:B------:R-:W-:Y:S06]  /*4b00*/  BRA `(.L_x_175) ;  /* 0x0000000000107947 */ /* 0x000fec0003800000 */
.L_x_174:
[----:B------:R-:W-:-:S04]  /*4b10*/  LOP3.LUT R10, R10, 0x80000000, RZ, 0xc0, !PT ;  /* 0x800000000a0a7812 */ /* 0x000fc800078ec0ff */
[----:B------:R-:W-:Y:S01]  /*4b20*/  LOP3.LUT R10, R10, 0x7f800000, RZ, 0xfc, !PT ;  /* 0x7f8000000a0a7812 */ /* 0x000fe200078efcff */
[----:B------:R-:W-:Y:S06]  /*4b30*/  BRA `(.L_x_175) ;  /* 0x0000000000047947 */ /* 0x000fec0003800000 */
.L_x_173:
[----:B------:R-:W-:-:S07]  /*4b40*/  LEA R10, R7, R10, 0x17 ;  /* 0x0000000a070a7211 */ /* 0x000fce00078eb8ff */
.L_x_175:
[----:B------:R-:W-:Y:S05]  /*4b50*/  BSYNC.RECONVERGENT B3 ;  /* 0x0000000000037941 */ /* 0x000fea0003800200 */
.L_x_172:
[----:B------:R-:W-:Y:S05]  /*4b60*/  BRA `(.L_x_176) ;  /* 0x0000000000207947 */ /* 0x000fea0003800000 */
.L_x_171:
[----:B------:R-:W-:-:S04]  /*4b70*/  LOP3.LUT R10, R10, 0x80000000, R9, 0x48, !PT ;  /* 0x800000000a0a7812 */ /* 0x000fc800078e4809 */
[----:B------:R-:W-:Y:S01]  /*4b80*/  LOP3.LUT R10, R10, 0x7f800000, RZ, 0xfc, !PT ;  /* 0x7f8000000a0a7812 */ /* 0x000fe200078efcff */
[----:B------:R-:W-:Y:S06]  /*4b90*/  BRA `(.L_x_176) ;  /* 0x0000000000147947 */ /* 0x000fec0003800000 */
.L_x_170:
[----:B------:R-:W-:Y:S01]  /*4ba0*/  LOP3.LUT R10, R10, 0x80000000, R9, 0x48, !PT ;  /* 0x800000000a0a7812 */ /* 0x000fe200078e4809 */
[----:B------:R-:W-:Y:S06]  /*4bb0*/  BRA `(.L_x_176) ;  /* 0x00000000000c7947 */ /* 0x000fec0003800000 */
.L_x_169:
[----:B------:R-:W0:Y:S01]  /*4bc0*/  MUFU.RSQ R10, -QNAN ;  /* 0xffc00000000a7908 */ /* 0x000e220000001400 */
[----:B------:R-:W-:Y:S05]  /*4bd0*/  BRA `(.L_x_176) ;  /* 0x0000000000047947 */ /* 0x000fea0003800000 */
.L_x_168:
[----:B------:R-:W-:-:S07]  /*4be0*/  FADD.FTZ R10, R0, 2 ;  /* 0x40000000000a7421 */ /* 0x000fce0000010000 */
.L_x_176:
[----:B------:R-:W-:Y:S05]  /*4bf0*/  BSYNC.RECONVERGENT B2 ;  /* 0x0000000000027941 */ /* 0x000fea0003800200 */
.L_x_165:
[----:B------:R-:W-:-:S04]  /*4c00*/  IMAD.MOV.U32 R9, RZ, RZ, 0x0 ;  /* 0x00000000ff097424 */ /* 0x000fc800078e00ff */
[----:B0-----:R-:W-:Y:S05]  /*4c10*/  RET.REL.NODEC R8 `(vwmacd_batch_f32) ;  /* 0xffffffb008f87950 */ /* 0x001fea0003c3ffff */
.L_x_177:
        /* <DEDUP_REMOVED lines=14> */
.L_x_181:


//--------------------- .nv.shared.reserved.0     --------------------------
	.section	.nv.shared.reserved.0,"aw",@nobits
	.weak		__nv_reservedSMEM_offset_0_alias
	.size		__nv_reservedSMEM_offset_0_alias, 0, 64
	.other		__nv_reservedSMEM_offset_0_alias,@"STO_CUDA_RESERVED_SHARED STV_DEFAULT"
__nv_reservedSMEM_offset_0_alias:
	.zero		0
	.zero		64


//--------------------- .nv.constant0.vwmacd_many_series_one_param_time_major_f32 --------------------------
	.section	.nv.constant0.vwmacd_many_series_one_param_time_major_f32,"a",@progbits
	.sectionflags	@""
	.align	4
.nv.constant0.vwmacd_many_series_one_param_time_major_f32:
	.zero		968


//--------------------- .nv.constant0.vwmacd_batch_f32 --------------------------
	.section	.nv.constant0.vwmacd_batch_f32,"a",@progbits
	.sectionflags	@""
	.align	4
.nv.constant0.vwmacd_batch_f32:
	.zero		976


//--------------------- SYMBOLS --------------------------

	.type		.nv.reservedSmem.offset0,@object
	.size		.nv.reservedSmem.offset0,0x4
